	.target	sm_90a

	.elftype	@"ET_EXEC"


//--------------------- .note.nv.tkinfo           --------------------------
	.section	.note.nv.tkinfo,"",@"SHT_NOTE"
	.sectionflags	@"SHF_NOTE_NV_TKINFO"
	.tkinfo
        /*0018*/ 	.word	0x00000002
        /*0030*/ 	.string	""
        /*0030*/ 	.string	"ptxas"
        /*0030*/ 	.string	"Cuda compilation tools, release 13.0, V13.0.88"
        /*0030*/ 	.string	"Build cuda_13.0.r13.0/compiler.36424714_0"
        /*0030*/ 	.string	"-arch sm_90a -m 64 "



//--------------------- .note.nv.cuinfo           --------------------------
	.section	.note.nv.cuinfo,"",@"SHT_NOTE"
	.sectionflags	@"SHF_NOTE_NV_CUINFO"
        /*0018*/ 	.short	0x0002
        /*001a*/ 	.short	0x005a
        /*001c*/ 	.short	0x0082
	.zero		2


//--------------------- .nv.info                  --------------------------
	.section	.nv.info,"",@"SHT_CUDA_INFO"
	.align	4


	//----- nvinfo : EIATTR_REGCOUNT
	.align		4
        /*0000*/ 	.byte	0x04, 0x2f
        /*0002*/ 	.short	(.L_12 - .L_11)
	.align		4
.L_11:
        /*0004*/ 	.word	index@(_ZN7cutlass13device_kernelINS_4gemm6kernel13GemmUniversalIN4cute5tupleIJiiiiEEENS1_10collective13CollectiveMmaINS1_40MainloopSm90TmaGmmaWarpSpecializedSparseILi34ENS5_IJNS4_1CILi1EEENSA_ILi2EEESB_EEENS1_32KernelTmaWarpSpecializedPingpongEEENS5_IJNSA_ILi64EEESG_SG_EEEaNS5_IJNS4_6LayoutINS5_IJiNS5_IJSC_iEEEiEEENS5_IJlNS5_IJSB_SC_EEElEEEEENSI_INS5_IJNS5_IJSG_iEEESO_iEEENS5_IJNS5_IJSG_NSA_ILi4096EEEEEENS5_IJSB_lEEElEEEEEEEEaNS5_IJlSB_lEEENS4_8TiledMMAINS4_8MMA_AtomIJNS4_4SM904GMMA6SPARSE27GMMA_64x64x64_S32S8S8_SS_TNILNS10_9SparseSelE0EEEEEENSI_INS5_IJSB_SB_SB_EEENS5_IJNSA_ILi0EEES17_S17_EEEEENS5_IJNS4_10UnderscoreES1A_S1A_EEEEENS4_23SM90_TMA_LOAD_MULTICASTENS4_14ComposedLayoutINS4_7SwizzleILi1ELi4ELi3EEENS4_25smem_sparse_ptr_flag_bitsILi2ELi8EEENSI_INS5_IJNS5_IJSB_NSA_ILi8EEEEEENS5_IJSC_NSA_ILi32EEEEEEEEENS5_IJNS5_IJS17_SG_EEESL_EEEEEEEvNS4_8identityENS4_13SM90_TMA_LOADENS1E_INS1F_ILi2ELi4ELi3EEENS4_18smem_ptr_flag_bitsILi8EEENSI_INS5_IJS1J_SG_EEENS5_IJSG_SB_EEEEEEEvS1S_EENS_8epilogue10collective6detail29Sm90TmaWarpSpecializedAdapterINS23_15DefaultEpilogueIiNS5_IJSB_llEEES27_NS22_6thread17LinearCombinationIiLi1EiiLNS28_9ScaleType4KindE0ELNS_15FloatRoundStyleE2EiEENS1_15EpilogueDefaultEEEEEvvEEEEvNT_6ParamsE)
        /*0008*/ 	.word	0x000000a8


	//----- nvinfo : EIATTR_FRAME_SIZE
	.align		4
.L_12:
        /*000c*/ 	.byte	0x04, 0x11
        /*000e*/ 	.short	(.L_14 - .L_13)
	.align		4
.L_13:
        /*0010*/ 	.word	index@(_ZN7cutlass13device_kernelINS_4gemm6kernel13GemmUniversalIN4cute5tupleIJiiiiEEENS1_10collective13CollectiveMmaINS1_40MainloopSm90TmaGmmaWarpSpecializedSparseILi34ENS5_IJNS4_1CILi1EEENSA_ILi2EEESB_EEENS1_32KernelTmaWarpSpecializedPingpongEEENS5_IJNSA_ILi64EEESG_SG_EEEaNS5_IJNS4_6LayoutINS5_IJiNS5_IJSC_iEEEiEEENS5_IJlNS5_IJSB_SC_EEElEEEEENSI_INS5_IJNS5_IJSG_iEEESO_iEEENS5_IJNS5_IJSG_NSA_ILi4096EEEEEENS5_IJSB_lEEElEEEEEEEEaNS5_IJlSB_lEEENS4_8TiledMMAINS4_8MMA_AtomIJNS4_4SM904GMMA6SPARSE27GMMA_64x64x64_S32S8S8_SS_TNILNS10_9SparseSelE0EEEEEENSI_INS5_IJSB_SB_SB_EEENS5_IJNSA_ILi0EEES17_S17_EEEEENS5_IJNS4_10UnderscoreES1A_S1A_EEEEENS4_23SM90_TMA_LOAD_MULTICASTENS4_14ComposedLayoutINS4_7SwizzleILi1ELi4ELi3EEENS4_25smem_sparse_ptr_flag_bitsILi2ELi8EEENSI_INS5_IJNS5_IJSB_NSA_ILi8EEEEEENS5_IJSC_NSA_ILi32EEEEEEEEENS5_IJNS5_IJS17_SG_EEESL_EEEEEEEvNS4_8identityENS4_13SM90_TMA_LOADENS1E_INS1F_ILi2ELi4ELi3EEENS4_18smem_ptr_flag_bitsILi8EEENSI_INS5_IJS1J_SG_EEENS5_IJSG_SB_EEEEEEEvS1S_EENS_8epilogue10collective6detail29Sm90TmaWarpSpecializedAdapterINS23_15DefaultEpilogueIiNS5_IJSB_llEEES27_NS22_6thread17LinearCombinationIiLi1EiiLNS28_9ScaleType4KindE0ELNS_15FloatRoundStyleE2EiEENS1_15EpilogueDefaultEEEEEvvEEEEvNT_6ParamsE)
        /*0014*/ 	.word	0x00000000


	//----- nvinfo : EIATTR_MIN_STACK_SIZE
	.align		4
.L_14:
        /*0018*/ 	.byte	0x04, 0x12
        /*001a*/ 	.short	(.L_16 - .L_15)
	.align		4
.L_15:
        /*001c*/ 	.word	index@(_ZN7cutlass13device_kernelINS_4gemm6kernel13GemmUniversalIN4cute5tupleIJiiiiEEENS1_10collective13CollectiveMmaINS1_40MainloopSm90TmaGmmaWarpSpecializedSparseILi34ENS5_IJNS4_1CILi1EEENSA_ILi2EEESB_EEENS1_32KernelTmaWarpSpecializedPingpongEEENS5_IJNSA_ILi64EEESG_SG_EEEaNS5_IJNS4_6LayoutINS5_IJiNS5_IJSC_iEEEiEEENS5_IJlNS5_IJSB_SC_EEElEEEEENSI_INS5_IJNS5_IJSG_iEEESO_iEEENS5_IJNS5_IJSG_NSA_ILi4096EEEEEENS5_IJSB_lEEElEEEEEEEEaNS5_IJlSB_lEEENS4_8TiledMMAINS4_8MMA_AtomIJNS4_4SM904GMMA6SPARSE27GMMA_64x64x64_S32S8S8_SS_TNILNS10_9SparseSelE0EEEEEENSI_INS5_IJSB_SB_SB_EEENS5_IJNSA_ILi0EEES17_S17_EEEEENS5_IJNS4_10UnderscoreES1A_S1A_EEEEENS4_23SM90_TMA_LOAD_MULTICASTENS4_14ComposedLayoutINS4_7SwizzleILi1ELi4ELi3EEENS4_25smem_sparse_ptr_flag_bitsILi2ELi8EEENSI_INS5_IJNS5_IJSB_NSA_ILi8EEEEEENS5_IJSC_NSA_ILi32EEEEEEEEENS5_IJNS5_IJS17_SG_EEESL_EEEEEEEvNS4_8identityENS4_13SM90_TMA_LOADENS1E_INS1F_ILi2ELi4ELi3EEENS4_18smem_ptr_flag_bitsILi8EEENSI_INS5_IJS1J_SG_EEENS5_IJSG_SB_EEEEEEEvS1S_EENS_8epilogue10collective6detail29Sm90TmaWarpSpecializedAdapterINS23_15DefaultEpilogueIiNS5_IJSB_llEEES27_NS22_6thread17LinearCombinationIiLi1EiiLNS28_9ScaleType4KindE0ELNS_15FloatRoundStyleE2EiEENS1_15EpilogueDefaultEEEEEvvEEEEvNT_6ParamsE)
        /*0020*/ 	.word	0x00000000
.L_16:


//--------------------- .nv.compat                --------------------------
	.section	.nv.compat,"",@"SHT_CUDA_COMPAT_INFO"
	.align	4
        /*0000*/ 	.byte	0x02, 0x09, 0x01, 0x00, 0x02, 0x02, 0x04, 0x00, 0x02, 0x05, 0x05, 0x00, 0x03, 0x07, 0x01, 0x01
        /*0010*/ 	.byte	0x02, 0x03, 0x01, 0x00, 0x02, 0x06, 0x01, 0x00, 0x04, 0x0b, 0x08, 0x00, 0x00, 0x00, 0x00, 0x00
        /*0020*/ 	.byte	0x00, 0x00, 0x00, 0x00


//--------------------- .nv.info._ZN7cutlass13device_kernelINS_4gemm6kernel13GemmUniversalIN4cute5tupleIJiiiiEEENS1_10collective13CollectiveMmaINS1_40MainloopSm90TmaGmmaWarpSpecializedSparseILi34ENS5_IJNS4_1CILi1EEENSA_ILi2EEESB_EEENS1_32KernelTmaWarpSpecializedPingpongEEENS5_IJNSA_ILi64EEESG_SG_EEEaNS5_IJNS4_6LayoutINS5_IJiNS5_IJSC_iEEEiEEENS5_IJlNS5_IJSB_SC_EEElEEEEENSI_INS5_IJNS5_IJSG_iEEESO_iEEENS5_IJNS5_IJSG_NSA_ILi4096EEEEEENS5_IJSB_lEEElEEEEEEEEaNS5_IJlSB_lEEENS4_8TiledMMAINS4_8MMA_AtomIJNS4_4SM904GMMA6SPARSE27GMMA_64x64x64_S32S8S8_SS_TNILNS10_9SparseSelE0EEEEEENSI_INS5_IJSB_SB_SB_EEENS5_IJNSA_ILi0EEES17_S17_EEEEENS5_IJNS4_10UnderscoreES1A_S1A_EEEEENS4_23SM90_TMA_LOAD_MULTICASTENS4_14ComposedLayoutINS4_7SwizzleILi1ELi4ELi3EEENS4_25smem_sparse_ptr_flag_bitsILi2ELi8EEENSI_INS5_IJNS5_IJSB_NSA_ILi8EEEEEENS5_IJSC_NSA_ILi32EEEEEEEEENS5_IJNS5_IJS17_SG_EEESL_EEEEEEEvNS4_8identityENS4_13SM90_TMA_LOADENS1E_INS1F_ILi2ELi4ELi3EEENS4_18smem_ptr_flag_bitsILi8EEENSI_INS5_IJS1J_SG_EEENS5_IJSG_SB_EEEEEEEvS1S_EENS_8epilogue10collective6detail29Sm90TmaWarpSpecializedAdapterINS23_15DefaultEpilogueIiNS5_IJSB_llEEES27_NS22_6thread17LinearCombinationIiLi1EiiLNS28_9ScaleType4KindE0ELNS_15FloatRoundStyleE2EiEENS1_15EpilogueDefaultEEEEEvvEEEEvNT_6ParamsE --------------------------
	.section	.nv.info._ZN7cutlass13device_kernelINS_4gemm6kernel13GemmUniversalIN4cute5tupleIJiiiiEEENS1_10collective13CollectiveMmaINS1_40MainloopSm90TmaGmmaWarpSpecializedSparseILi34ENS5_IJNS4_1CILi1EEENSA_ILi2EEESB_EEENS1_32KernelTmaWarpSpecializedPingpongEEENS5_IJNSA_ILi64EEESG_SG_EEEaNS5_IJNS4_6LayoutINS5_IJiNS5_IJSC_iEEEiEEENS5_IJlNS5_IJSB_SC_EEElEEEEENSI_INS5_IJNS5_IJSG_iEEESO_iEEENS5_IJNS5_IJSG_NSA_ILi4096EEEEEENS5_IJSB_lEEElEEEEEEEEaNS5_IJlSB_lEEENS4_8TiledMMAINS4_8MMA_AtomIJNS4_4SM904GMMA6SPARSE27GMMA_64x64x64_S32S8S8_SS_TNILNS10_9SparseSelE0EEEEEENSI_INS5_IJSB_SB_SB_EEENS5_IJNSA_ILi0EEES17_S17_EEEEENS5_IJNS4_10UnderscoreES1A_S1A_EEEEENS4_23SM90_TMA_LOAD_MULTICASTENS4_14ComposedLayoutINS4_7SwizzleILi1ELi4ELi3EEENS4_25smem_sparse_ptr_flag_bitsILi2ELi8EEENSI_INS5_IJNS5_IJSB_NSA_ILi8EEEEEENS5_IJSC_NSA_ILi32EEEEEEEEENS5_IJNS5_IJS17_SG_EEESL_EEEEEEEvNS4_8identityENS4_13SM90_TMA_LOADENS1E_INS1F_ILi2ELi4ELi3EEENS4_18smem_ptr_flag_bitsILi8EEENSI_INS5_IJS1J_SG_EEENS5_IJSG_SB_EEEEEEEvS1S_EENS_8epilogue10collective6detail29Sm90TmaWarpSpecializedAdapterINS23_15DefaultEpilogueIiNS5_IJSB_llEEES27_NS22_6thread17LinearCombinationIiLi1EiiLNS28_9ScaleType4KindE0ELNS_15FloatRoundStyleE2EiEENS1_15EpilogueDefaultEEEEEvvEEEEvNT_6ParamsE,"",@"SHT_CUDA_INFO"
	.sectionflags	@""
	.align	4


	//----- nvinfo : EIATTR_CUDA_API_VERSION
	.align		4
        /*0000*/ 	.byte	0x04, 0x37
        /*0002*/ 	.short	(.L_18 - .L_17)
.L_17:
        /*0004*/ 	.word	0x00000082


	//----- nvinfo : EIATTR_KPARAM_INFO
	.align		4
.L_18:
        /*0008*/ 	.byte	0x04, 0x17
        /*000a*/ 	.short	(.L_20 - .L_19)
.L_19:
        /*000c*/ 	.word	0x00000000
        /*0010*/ 	.short	0x0000
        /*0012*/ 	.short	0x0070
        /*0014*/ 	.byte	0x00, 0xf0, 0x01, 0x14


	//----- nvinfo : EIATTR_SPARSE_MMA_MASK
	.align		4
.L_20:
        /*0018*/ 	.byte	0x03, 0x50
        /*001a*/ 	.short	0x0004


	//----- nvinfo : EIATTR_MAXREG_COUNT
	.align		4
        /*001c*/ 	.byte	0x03, 0x1b
        /*001e*/ 	.short	0x00a8


	//----- nvinfo : EIATTR_NUM_BARRIERS
	.align		4
        /*0020*/ 	.byte	0x02, 0x4c
        /*0022*/ 	.byte	0x01
	.zero		1


	//----- nvinfo : EIATTR_MERCURY_ISA_VERSION
	.align		4
        /*0024*/ 	.byte	0x03, 0x5f
        /*0026*/ 	.short	0x0101


	//----- nvinfo : EIATTR_INT_WARP_WIDE_INSTR_OFFSETS
	.align		4
        /*0028*/ 	.byte	0x04, 0x31
        /*002a*/ 	.short	(.L_22 - .L_21)


	//   ....[0]....
.L_21:
        /*002c*/ 	.word	0x000008e0


	//   ....[1]....
        /*0030*/ 	.word	0x00000920


	//   ....[2]....
        /*0034*/ 	.word	0x000009a0


	//   ....[3]....
        /*0038*/ 	.word	0x000009f0


	//   ....[4]....
        /*003c*/ 	.word	0x00000a30


	//   ....[5]....
        /*0040*/ 	.word	0x00000aa0


	//   ....[6]....
        /*0044*/ 	.word	0x00000b30


	//   ....[7]....
        /*0048*/ 	.word	0x00000b90


	//----- nvinfo : EIATTR_COOP_GROUP_MASK_REGIDS
	.align		4
.L_22:
        /*004c*/ 	.byte	0x04, 0x29
        /*004e*/ 	.short	(.L_24 - .L_23)


	//   ....[0]....
.L_23:
        /*0050*/ 	.word	0xffffffff


	//   ....[1]....
        /*0054*/ 	.word	0xffffffff


	//   ....[2]....
        /*0058*/ 	.word	0xffffffff


	//   ....[3]....
        /*005c*/ 	.word	0xffffffff


	//   ....[4]....
        /*0060*/ 	.word	0xffffffff


	//   ....[5]....
        /*0064*/ 	.word	0xffffffff


	//   ....[6]....
        /*0068*/ 	.word	0xffffffff


	//----- nvinfo : EIATTR_COOP_GROUP_INSTR_OFFSETS
	.align		4
.L_24:
        /*006c*/ 	.byte	0x04, 0x28
        /*006e*/ 	.short	(.L_26 - .L_25)


	//   ....[0]....
.L_25:
        /*0070*/ 	.word	0x00000060


	//   ....[1]....
        /*0074*/ 	.word	0x00000070


	//   ....[2]....
        /*0078*/ 	.word	0x00000160


	//   ....[3]....
        /*007c*/ 	.word	0x00000700


	//   ....[4]....
        /*0080*/ 	.word	0x00000740


	//   ....[5]....
        /*0084*/ 	.word	0x000007e0


	//   ....[6]....
        /*0088*/ 	.word	0x00000cf0


	//----- nvinfo : EIATTR_REG_RECONFIG
	.align		4
.L_26:
        /*008c*/ 	.byte	0x01, 0x54
	.zero		2


	//----- nvinfo : EIATTR_MBARRIER_INSTR_OFFSETS
	.align		4
        /*0090*/ 	.byte	0x04, 0x39
        /*0092*/ 	.short	(.L_28 - .L_27)


	//   ....[0]....
.L_27:
        /*0094*/ 	.word	0x00000290
        /*0098*/ 	.word	0x000000ff
        /*009c*/ 	.word	0x00000000
        /*00a0*/ 	.short	0x0100
        /*00a2*/ 	.byte	0x08
	.zero		1


	//   ....[1]....
        /*00a4*/ 	.word	0x000002a0
        /*00a8*/ 	.word	0x000000ff
        /*00ac*/ 	.word	0x00000110
        /*00b0*/ 	.short	0x0100
        /*00b2*/ 	.byte	0x08
	.zero		1


	//   ....[2]....
        /*00b4*/ 	.word	0x000002b0
        /*00b8*/ 	.word	0x000000ff
        /*00bc*/ 	.word	0x00000008
        /*00c0*/ 	.short	0x0100
        /*00c2*/ 	.byte	0x08
	.zero		1


	//   ....[3]....
        /*00c4*/ 	.word	0x000002c0
        /*00c8*/ 	.word	0x000000ff
        /*00cc*/ 	.word	0x00000118
        /*00d0*/ 	.short	0x0100
        /*00d2*/ 	.byte	0x08
	.zero		1


	//   ....[4]....
        /*00d4*/ 	.word	0x000002d0
        /*00d8*/ 	.word	0x000000ff
        /*00dc*/ 	.word	0x00000010
        /*00e0*/ 	.short	0x0100
        /*00e2*/ 	.byte	0x08
	.zero		1


	//   ....[5]....
        /*00e4*/ 	.word	0x000002e0
        /*00e8*/ 	.word	0x000000ff
        /*00ec*/ 	.word	0x00000120
        /*00f0*/ 	.short	0x0100
        /*00f2*/ 	.byte	0x08
	.zero		1


	//   ....[6]....
        /*00f4*/ 	.word	0x000002f0
        /*00f8*/ 	.word	0x000000ff
        /*00fc*/ 	.word	0x00000018
        /*0100*/ 	.short	0x0100
        /*0102*/ 	.byte	0x08
	.zero		1


	//   ....[7]....
        /*0104*/ 	.word	0x00000300
        /*0108*/ 	.word	0x000000ff
        /*010c*/ 	.word	0x00000128
        /*0110*/ 	.short	0x0100
        /*0112*/ 	.byte	0x08
	.zero		1


	//   ....[8]....
        /*0114*/ 	.word	0x00000310
        /*0118*/ 	.word	0x000000ff
        /*011c*/ 	.word	0x00000020
        /*0120*/ 	.short	0x0100
        /*0122*/ 	.byte	0x08
	.zero		1


	//   ....[9]....
        /*0124*/ 	.word	0x00000320
        /*0128*/ 	.word	0x000000ff
        /*012c*/ 	.word	0x00000130
        /*0130*/ 	.short	0x0100
        /*0132*/ 	.byte	0x08
	.zero		1


	//   ....[10]....
        /*0134*/ 	.word	0x00000330
        /*0138*/ 	.word	0x000000ff
        /*013c*/ 	.word	0x00000028
        /*0140*/ 	.short	0x0100
        /*0142*/ 	.byte	0x08
	.zero		1


	//   ....[11]....
        /*0144*/ 	.word	0x00000340
        /*0148*/ 	.word	0x000000ff
        /*014c*/ 	.word	0x00000138
        /*0150*/ 	.short	0x0100
        /*0152*/ 	.byte	0x08
	.zero		1


	//   ....[12]....
        /*0154*/ 	.word	0x00000350
        /*0158*/ 	.word	0x000000ff
        /*015c*/ 	.word	0x00000030
        /*0160*/ 	.short	0x0100
        /*0162*/ 	.byte	0x08
	.zero		1


	//   ....[13]....
        /*0164*/ 	.word	0x00000360
        /*0168*/ 	.word	0x000000ff
        /*016c*/ 	.word	0x00000140
        /*0170*/ 	.short	0x0100
        /*0172*/ 	.byte	0x08
	.zero		1


	//   ....[14]....
        /*0174*/ 	.word	0x00000370
        /*0178*/ 	.word	0x000000ff
        /*017c*/ 	.word	0x00000038
        /*0180*/ 	.short	0x0100
        /*0182*/ 	.byte	0x08
	.zero		1


	//   ....[15]....
        /*0184*/ 	.word	0x00000380
        /*0188*/ 	.word	0x000000ff
        /*018c*/ 	.word	0x00000148
        /*0190*/ 	.short	0x0100
        /*0192*/ 	.byte	0x08
	.zero		1


	//   ....[16]....
        /*0194*/ 	.word	0x00000390
        /*0198*/ 	.word	0x000000ff
        /*019c*/ 	.word	0x00000040
        /*01a0*/ 	.short	0x0100
        /*01a2*/ 	.byte	0x08
	.zero		1


	//   ....[17]....
        /*01a4*/ 	.word	0x000003a0
        /*01a8*/ 	.word	0x000000ff
        /*01ac*/ 	.word	0x00000150
        /*01b0*/ 	.short	0x0100
        /*01b2*/ 	.byte	0x08
	.zero		1


	//   ....[18]....
        /*01b4*/ 	.word	0x000003b0
        /*01b8*/ 	.word	0x000000ff
        /*01bc*/ 	.word	0x00000048
        /*01c0*/ 	.short	0x0100
        /*01c2*/ 	.byte	0x08
	.zero		1


	//   ....[19]....
        /*01c4*/ 	.word	0x000003c0
        /*01c8*/ 	.word	0x000000ff
        /*01cc*/ 	.word	0x00000158
        /*01d0*/ 	.short	0x0100
        /*01d2*/ 	.byte	0x08
	.zero		1


	//   ....[20]....
        /*01d4*/ 	.word	0x000003d0
        /*01d8*/ 	.word	0x000000ff
        /*01dc*/ 	.word	0x00000050
        /*01e0*/ 	.short	0x0100
        /*01e2*/ 	.byte	0x08
	.zero		1


	//   ....[21]....
        /*01e4*/ 	.word	0x000003e0
        /*01e8*/ 	.word	0x000000ff
        /*01ec*/ 	.word	0x00000160
        /*01f0*/ 	.short	0x0100
        /*01f2*/ 	.byte	0x08
	.zero		1


	//   ....[22]....
        /*01f4*/ 	.word	0x000003f0
        /*01f8*/ 	.word	0x000000ff
        /*01fc*/ 	.word	0x00000058
        /*0200*/ 	.short	0x0100
        /*0202*/ 	.byte	0x08
	.zero		1


	//   ....[23]....
        /*0204*/ 	.word	0x00000400
        /*0208*/ 	.word	0x000000ff
        /*020c*/ 	.word	0x00000168
        /*0210*/ 	.short	0x0100
        /*0212*/ 	.byte	0x08
	.zero		1


	//   ....[24]....
        /*0214*/ 	.word	0x00000410
        /*0218*/ 	.word	0x000000ff
        /*021c*/ 	.word	0x00000060
        /*0220*/ 	.short	0x0100
        /*0222*/ 	.byte	0x08
	.zero		1


	//   ....[25]....
        /*0224*/ 	.word	0x00000420
        /*0228*/ 	.word	0x000000ff
        /*022c*/ 	.word	0x00000170
        /*0230*/ 	.short	0x0100
        /*0232*/ 	.byte	0x08
	.zero		1


	//   ....[26]....
        /*0234*/ 	.word	0x00000430
        /*0238*/ 	.word	0x000000ff
        /*023c*/ 	.word	0x00000068
        /*0240*/ 	.short	0x0100
        /*0242*/ 	.byte	0x08
	.zero		1


	//   ....[27]....
        /*0244*/ 	.word	0x00000440
        /*0248*/ 	.word	0x000000ff
        /*024c*/ 	.word	0x00000178
        /*0250*/ 	.short	0x0100
        /*0252*/ 	.byte	0x08
	.zero		1


	//   ....[28]....
        /*0254*/ 	.word	0x00000450
        /*0258*/ 	.word	0x000000ff
        /*025c*/ 	.word	0x00000070
        /*0260*/ 	.short	0x0100
        /*0262*/ 	.byte	0x08
	.zero		1


	//   ....[29]....
        /*0264*/ 	.word	0x00000460
        /*0268*/ 	.word	0x000000ff
        /*026c*/ 	.word	0x00000180
        /*0270*/ 	.short	0x0100
        /*0272*/ 	.byte	0x08
	.zero		1


	//   ....[30]....
        /*0274*/ 	.word	0x00000470
        /*0278*/ 	.word	0x000000ff
        /*027c*/ 	.word	0x00000078
        /*0280*/ 	.short	0x0100
        /*0282*/ 	.byte	0x08
	.zero		1


	//   ....[31]....
        /*0284*/ 	.word	0x00000480
        /*0288*/ 	.word	0x000000ff
        /*028c*/ 	.word	0x00000188
        /*0290*/ 	.short	0x0100
        /*0292*/ 	.byte	0x08
	.zero		1


	//   ....[32]....
        /*0294*/ 	.word	0x00000490
        /*0298*/ 	.word	0x000000ff
        /*029c*/ 	.word	0x00000080
        /*02a0*/ 	.short	0x0100
        /*02a2*/ 	.byte	0x08
	.zero		1


	//   ....[33]....
        /*02a4*/ 	.word	0x000004a0
        /*02a8*/ 	.word	0x000000ff
        /*02ac*/ 	.word	0x00000190
        /*02b0*/ 	.short	0x0100
        /*02b2*/ 	.byte	0x08
	.zero		1


	//   ....[34]....
        /*02b4*/ 	.word	0x000004b0
        /*02b8*/ 	.word	0x000000ff
        /*02bc*/ 	.word	0x00000088
        /*02c0*/ 	.short	0x0100
        /*02c2*/ 	.byte	0x08
	.zero		1


	//   ....[35]....
        /*02c4*/ 	.word	0x000004c0
        /*02c8*/ 	.word	0x000000ff
        /*02cc*/ 	.word	0x00000198
        /*02d0*/ 	.short	0x0100
        /*02d2*/ 	.byte	0x08
	.zero		1


	//   ....[36]....
        /*02d4*/ 	.word	0x000004d0
        /*02d8*/ 	.word	0x000000ff
        /*02dc*/ 	.word	0x00000090
        /*02e0*/ 	.short	0x0100
        /*02e2*/ 	.byte	0x08
	.zero		1


	//   ....[37]....
        /*02e4*/ 	.word	0x000004e0
        /*02e8*/ 	.word	0x000000ff
        /*02ec*/ 	.word	0x000001a0
        /*02f0*/ 	.short	0x0100
        /*02f2*/ 	.byte	0x08
	.zero		1


	//   ....[38]....
        /*02f4*/ 	.word	0x000004f0
        /*02f8*/ 	.word	0x000000ff
        /*02fc*/ 	.word	0x00000098
        /*0300*/ 	.short	0x0100
        /*0302*/ 	.byte	0x08
	.zero		1


	//   ....[39]....
        /*0304*/ 	.word	0x00000500
        /*0308*/ 	.word	0x000000ff
        /*030c*/ 	.word	0x000001a8
        /*0310*/ 	.short	0x0100
        /*0312*/ 	.byte	0x08
	.zero		1


	//   ....[40]....
        /*0314*/ 	.word	0x00000510
        /*0318*/ 	.word	0x000000ff
        /*031c*/ 	.word	0x000000a0
        /*0320*/ 	.short	0x0100
        /*0322*/ 	.byte	0x08
	.zero		1


	//   ....[41]....
        /*0324*/ 	.word	0x00000520
        /*0328*/ 	.word	0x000000ff
        /*032c*/ 	.word	0x000001b0
        /*0330*/ 	.short	0x0100
        /*0332*/ 	.byte	0x08
	.zero		1


	//   ....[42]....
        /*0334*/ 	.word	0x00000530
        /*0338*/ 	.word	0x000000ff
        /*033c*/ 	.word	0x000000a8
        /*0340*/ 	.short	0x0100
        /*0342*/ 	.byte	0x08
	.zero		1


	//   ....[43]....
        /*0344*/ 	.word	0x00000540
        /*0348*/ 	.word	0x000000ff
        /*034c*/ 	.word	0x000001b8
        /*0350*/ 	.short	0x0100
        /*0352*/ 	.byte	0x08
	.zero		1


	//   ....[44]....
        /*0354*/ 	.word	0x00000550
        /*0358*/ 	.word	0x000000ff
        /*035c*/ 	.word	0x000000b0
        /*0360*/ 	.short	0x0100
        /*0362*/ 	.byte	0x08
	.zero		1


	//   ....[45]....
        /*0364*/ 	.word	0x00000560
        /*0368*/ 	.word	0x000000ff
        /*036c*/ 	.word	0x000001c0
        /*0370*/ 	.short	0x0100
        /*0372*/ 	.byte	0x08
	.zero		1


	//   ....[46]....
        /*0374*/ 	.word	0x00000570
        /*0378*/ 	.word	0x000000ff
        /*037c*/ 	.word	0x000000b8
        /*0380*/ 	.short	0x0100
        /*0382*/ 	.byte	0x08
	.zero		1


	//   ....[47]....
        /*0384*/ 	.word	0x00000580
        /*0388*/ 	.word	0x000000ff
        /*038c*/ 	.word	0x000001c8
        /*0390*/ 	.short	0x0100
        /*0392*/ 	.byte	0x08
	.zero		1


	//   ....[48]....
        /*0394*/ 	.word	0x00000590
        /*0398*/ 	.word	0x000000ff
        /*039c*/ 	.word	0x000000c0
        /*03a0*/ 	.short	0x0100
        /*03a2*/ 	.byte	0x08
	.zero		1


	//   ....[49]....
        /*03a4*/ 	.word	0x000005a0
        /*03a8*/ 	.word	0x000000ff
        /*03ac*/ 	.word	0x000001d0
        /*03b0*/ 	.short	0x0100
        /*03b2*/ 	.byte	0x08
	.zero		1


	//   ....[50]....
        /*03b4*/ 	.word	0x000005b0
        /*03b8*/ 	.word	0x000000ff
        /*03bc*/ 	.word	0x000000c8
        /*03c0*/ 	.short	0x0100
        /*03c2*/ 	.byte	0x08
	.zero		1


	//   ....[51]....
        /*03c4*/ 	.word	0x000005c0
        /*03c8*/ 	.word	0x000000ff
        /*03cc*/ 	.word	0x000001d8
        /*03d0*/ 	.short	0x0100
        /*03d2*/ 	.byte	0x08
	.zero		1


	//   ....[52]....
        /*03d4*/ 	.word	0x000005d0
        /*03d8*/ 	.word	0x000000ff
        /*03dc*/ 	.word	0x000000d0
        /*03e0*/ 	.short	0x0100
        /*03e2*/ 	.byte	0x08
	.zero		1


	//   ....[53]....
        /*03e4*/ 	.word	0x000005e0
        /*03e8*/ 	.word	0x000000ff
        /*03ec*/ 	.word	0x000001e0
        /*03f0*/ 	.short	0x0100
        /*03f2*/ 	.byte	0x08
	.zero		1


	//   ....[54]....
        /*03f4*/ 	.word	0x000005f0
        /*03f8*/ 	.word	0x000000ff
        /*03fc*/ 	.word	0x000000d8
        /*0400*/ 	.short	0x0100
        /*0402*/ 	.byte	0x08
	.zero		1


	//   ....[55]....
        /*0404*/ 	.word	0x00000600
        /*0408*/ 	.word	0x000000ff
        /*040c*/ 	.word	0x000001e8
        /*0410*/ 	.short	0x0100
        /*0412*/ 	.byte	0x08
	.zero		1


	//   ....[56]....
        /*0414*/ 	.word	0x00000610
        /*0418*/ 	.word	0x000000ff
        /*041c*/ 	.word	0x000000e0
        /*0420*/ 	.short	0x0100
        /*0422*/ 	.byte	0x08
	.zero		1


	//   ....[57]....
        /*0424*/ 	.word	0x00000620
        /*0428*/ 	.word	0x000000ff
        /*042c*/ 	.word	0x000001f0
        /*0430*/ 	.short	0x0100
        /*0432*/ 	.byte	0x08
	.zero		1


	//   ....[58]....
        /*0434*/ 	.word	0x00000630
        /*0438*/ 	.word	0x000000ff
        /*043c*/ 	.word	0x000000e8
        /*0440*/ 	.short	0x0100
        /*0442*/ 	.byte	0x08
	.zero		1


	//   ....[59]....
        /*0444*/ 	.word	0x00000640
        /*0448*/ 	.word	0x000000ff
        /*044c*/ 	.word	0x000001f8
        /*0450*/ 	.short	0x0100
        /*0452*/ 	.byte	0x08
	.zero		1


	//   ....[60]....
        /*0454*/ 	.word	0x00000650
        /*0458*/ 	.word	0x000000ff
        /*045c*/ 	.word	0x000000f0
        /*0460*/ 	.short	0x0100
        /*0462*/ 	.byte	0x08
	.zero		1


	//   ....[61]....
        /*0464*/ 	.word	0x00000660
        /*0468*/ 	.word	0x000000ff
        /*046c*/ 	.word	0x00000200
        /*0470*/ 	.short	0x0100
        /*0472*/ 	.byte	0x08
	.zero		1


	//   ....[62]....
        /*0474*/ 	.word	0x00000670
        /*0478*/ 	.word	0x000000ff
        /*047c*/ 	.word	0x000000f8
        /*0480*/ 	.short	0x0100
        /*0482*/ 	.byte	0x08
	.zero		1


	//   ....[63]....
        /*0484*/ 	.word	0x00000680
        /*0488*/ 	.word	0x000000ff
        /*048c*/ 	.word	0x00000208
        /*0490*/ 	.short	0x0100
        /*0492*/ 	.byte	0x08
	.zero		1


	//   ....[64]....
        /*0494*/ 	.word	0x00000690
        /*0498*/ 	.word	0x000000ff
        /*049c*/ 	.word	0x00000100
        /*04a0*/ 	.short	0x0100
        /*04a2*/ 	.byte	0x08
	.zero		1


	//   ....[65]....
        /*04a4*/ 	.word	0x000006a0
        /*04a8*/ 	.word	0x000000ff
        /*04ac*/ 	.word	0x00000210
        /*04b0*/ 	.short	0x0100
        /*04b2*/ 	.byte	0x08
	.zero		1


	//   ....[66]....
        /*04b4*/ 	.word	0x000006b0
        /*04b8*/ 	.word	0x000000ff
        /*04bc*/ 	.word	0x00000108
        /*04c0*/ 	.short	0x0100
        /*04c2*/ 	.byte	0x08
	.zero		1


	//   ....[67]....
        /*04c4*/ 	.word	0x000006c0
        /*04c8*/ 	.word	0x000000ff
        /*04cc*/ 	.word	0x00000218
        /*04d0*/ 	.short	0x0100
        /*04d2*/ 	.byte	0x08
	.zero		1


	//   ....[68]....
        /*04d4*/ 	.word	0x00000bb0
        /*04d8*/ 	.word	0x000000ff
        /*04dc*/ 	.word	0x00000250
        /*04e0*/ 	.short	0x0100
        /*04e2*/ 	.byte	0x06
	.zero		1


	//   ....[69]....
        /*04e4*/ 	.word	0x00000c40
        /*04e8*/ 	.word	0x000000ff
        /*04ec*/ 	.word	0x00000258
        /*04f0*/ 	.short	0x0100
        /*04f2*/ 	.byte	0x06
	.zero		1


	//   ....[70]....
        /*04f4*/ 	.word	0x00000c70
        /*04f8*/ 	.word	0x000000ff
        /*04fc*/ 	.word	0x00000230
        /*0500*/ 	.short	0x0100
        /*0502*/ 	.byte	0x0a
	.zero		1


	//   ....[71]....
        /*0504*/ 	.word	0x00000c80
        /*0508*/ 	.word	0x000000ff
        /*050c*/ 	.word	0x00000238
        /*0510*/ 	.short	0x0100
        /*0512*/ 	.byte	0x0a
	.zero		1


	//   ....[72]....
        /*0514*/ 	.word	0x00000c90
        /*0518*/ 	.word	0x000000ff
        /*051c*/ 	.word	0x00000240
        /*0520*/ 	.short	0x0100
        /*0522*/ 	.byte	0x0a
	.zero		1


	//   ....[73]....
        /*0524*/ 	.word	0x00000ca0
        /*0528*/ 	.word	0x000000ff
        /*052c*/ 	.word	0x00000248
        /*0530*/ 	.short	0x0100
        /*0532*/ 	.byte	0x0a
	.zero		1


	//   ....[74]....
        /*0534*/ 	.word	0x00001c80
        /*0538*/ 	.word	0x000000ff
        /*053c*/ 	.word	0xfffffff8
        /*0540*/ 	.short	0x010a
        /*0542*/ 	.byte	0x07
	.zero		1


	//   ....[75]....
        /*0544*/ 	.word	0x00001e50
        /*0548*/ 	.word	0x000000ff
        /*054c*/ 	.word	0x00000000
        /*0550*/ 	.short	0x010a
        /*0552*/ 	.byte	0x08
	.zero		1


	//   ....[76]....
        /*0554*/ 	.word	0x00001eb0
        /*0558*/ 	.word	0x000000ff
        /*055c*/ 	.word	0x00000000
        /*0560*/ 	.short	0x010a
        /*0562*/ 	.byte	0x08
	.zero		1


	//   ....[77]....
        /*0564*/ 	.word	0x00001fb0
        /*0568*/ 	.word	0x0000003a
        /*056c*/ 	.word	0x00000000
        /*0570*/ 	.short	0x0101
        /*0572*/ 	.byte	0x3f
	.zero		1


	//   ....[78]....
        /*0574*/ 	.word	0x000020e0
        /*0578*/ 	.word	0x00000039
        /*057c*/ 	.word	0x00000000
        /*0580*/ 	.short	0x0101
        /*0582*/ 	.byte	0x18
	.zero		1


	//   ....[79]....
        /*0584*/ 	.word	0x00002120
        /*0588*/ 	.word	0x000000ff
        /*058c*/ 	.word	0x00000008
        /*0590*/ 	.short	0x010a
        /*0592*/ 	.byte	0x07
	.zero		1


	//   ....[80]....
        /*0594*/ 	.word	0x00004900
        /*0598*/ 	.word	0x00000000
        /*059c*/ 	.word	0x00000000
        /*05a0*/ 	.short	0x0101
        /*05a2*/ 	.byte	0x18
	.zero		1


	//   ....[81]....
        /*05a4*/ 	.word	0x00005230
        /*05a8*/ 	.word	0x00000014
        /*05ac*/ 	.word	0x00000110
        /*05b0*/ 	.short	0x010a
        /*05b2*/ 	.byte	0x3f
	.zero		1


	//   ....[82]....
        /*05b4*/ 	.word	0x00005690
        /*05b8*/ 	.word	0x00000000
        /*05bc*/ 	.word	0x00000258
        /*05c0*/ 	.short	0x0101
        /*05c2*/ 	.byte	0x3f
	.zero		1


	//   ....[83]....
        /*05c4*/ 	.word	0x00005df0
        /*05c8*/ 	.word	0x00000006
        /*05cc*/ 	.word	0x00000000
        /*05d0*/ 	.short	0x010a
        /*05d2*/ 	.byte	0x3f
	.zero		1


	//   ....[84]....
        /*05d4*/ 	.word	0x00005e70
        /*05d8*/ 	.word	0x00000007
        /*05dc*/ 	.word	0x00000000
        /*05e0*/ 	.short	0x010a
        /*05e2*/ 	.byte	0x3f
	.zero		1


	//   ....[85]....
        /*05e4*/ 	.word	0x00005f00
        /*05e8*/ 	.word	0x00000006
        /*05ec*/ 	.word	0x00000000
        /*05f0*/ 	.short	0x010a
        /*05f2*/ 	.byte	0x3f
	.zero		1


	//   ....[86]....
        /*05f4*/ 	.word	0x00005f90
        /*05f8*/ 	.word	0x00000009
        /*05fc*/ 	.word	0x00000000
        /*0600*/ 	.short	0x010a
        /*0602*/ 	.byte	0x3f
	.zero		1


	//   ....[87]....
        /*0604*/ 	.word	0x00006020
        /*0608*/ 	.word	0x00000006
        /*060c*/ 	.word	0x00000000
        /*0610*/ 	.short	0x010a
        /*0612*/ 	.byte	0x3f
	.zero		1


	//   ....[88]....
        /*0614*/ 	.word	0x000060b0
        /*0618*/ 	.word	0x00000009
        /*061c*/ 	.word	0x00000000
        /*0620*/ 	.short	0x010a
        /*0622*/ 	.byte	0x3f
	.zero		1


	//   ....[89]....
        /*0624*/ 	.word	0x00006140
        /*0628*/ 	.word	0x00000006
        /*062c*/ 	.word	0x00000000
        /*0630*/ 	.short	0x010a
        /*0632*/ 	.byte	0x3f
	.zero		1


	//   ....[90]....
        /*0634*/ 	.word	0x000061d0
        /*0638*/ 	.word	0x00000009
        /*063c*/ 	.word	0x00000000
        /*0640*/ 	.short	0x010a
        /*0642*/ 	.byte	0x3f
	.zero		1


	//   ....[91]....
        /*0644*/ 	.word	0x00006260
        /*0648*/ 	.word	0x00000006
        /*064c*/ 	.word	0x00000000
        /*0650*/ 	.short	0x010a
        /*0652*/ 	.byte	0x3f
	.zero		1


	//   ....[92]....
        /*0654*/ 	.word	0x000062f0
        /*0658*/ 	.word	0x00000009
        /*065c*/ 	.word	0x00000000
        /*0660*/ 	.short	0x010a
        /*0662*/ 	.byte	0x3f
	.zero		1


	//   ....[93]....
        /*0664*/ 	.word	0x00006380
        /*0668*/ 	.word	0x00000006
        /*066c*/ 	.word	0x00000000
        /*0670*/ 	.short	0x010a
        /*0672*/ 	.byte	0x3f
	.zero		1


	//   ....[94]....
        /*0674*/ 	.word	0x00006410
        /*0678*/ 	.word	0x00000009
        /*067c*/ 	.word	0x00000000
        /*0680*/ 	.short	0x010a
        /*0682*/ 	.byte	0x3f
	.zero		1


	//   ....[95]....
        /*0684*/ 	.word	0x000064a0
        /*0688*/ 	.word	0x00000006
        /*068c*/ 	.word	0x00000000
        /*0690*/ 	.short	0x010a
        /*0692*/ 	.byte	0x3f
	.zero		1


	//   ....[96]....
        /*0694*/ 	.word	0x00006530
        /*0698*/ 	.word	0x00000009
        /*069c*/ 	.word	0x00000000
        /*06a0*/ 	.short	0x010a
        /*06a2*/ 	.byte	0x3f
	.zero		1


	//   ....[97]....
        /*06a4*/ 	.word	0x000065c0
        /*06a8*/ 	.word	0x00000006
        /*06ac*/ 	.word	0x00000000
        /*06b0*/ 	.short	0x010a
        /*06b2*/ 	.byte	0x3f
	.zero		1


	//   ....[98]....
        /*06b4*/ 	.word	0x00006650
        /*06b8*/ 	.word	0x00000009
        /*06bc*/ 	.word	0x00000000
        /*06c0*/ 	.short	0x010a
        /*06c2*/ 	.byte	0x3f
	.zero		1


	//   ....[99]....
        /*06c4*/ 	.word	0x000066e0
        /*06c8*/ 	.word	0x00000006
        /*06cc*/ 	.word	0x00000000
        /*06d0*/ 	.short	0x010a
        /*06d2*/ 	.byte	0x3f
	.zero		1


	//   ....[100]....
        /*06d4*/ 	.word	0x00006770
        /*06d8*/ 	.word	0x00000009
        /*06dc*/ 	.word	0x00000000
        /*06e0*/ 	.short	0x010a
        /*06e2*/ 	.byte	0x3f
	.zero		1


	//   ....[101]....
        /*06e4*/ 	.word	0x00006800
        /*06e8*/ 	.word	0x00000006
        /*06ec*/ 	.word	0x00000000
        /*06f0*/ 	.short	0x010a
        /*06f2*/ 	.byte	0x3f
	.zero		1


	//   ....[102]....
        /*06f4*/ 	.word	0x00006890
        /*06f8*/ 	.word	0x00000009
        /*06fc*/ 	.word	0x00000000
        /*0700*/ 	.short	0x010a
        /*0702*/ 	.byte	0x3f
	.zero		1


	//   ....[103]....
        /*0704*/ 	.word	0x00006920
        /*0708*/ 	.word	0x00000006
        /*070c*/ 	.word	0x00000000
        /*0710*/ 	.short	0x010a
        /*0712*/ 	.byte	0x3f
	.zero		1


	//   ....[104]....
        /*0714*/ 	.word	0x000069b0
        /*0718*/ 	.word	0x00000009
        /*071c*/ 	.word	0x00000000
        /*0720*/ 	.short	0x010a
        /*0722*/ 	.byte	0x3f
	.zero		1


	//   ....[105]....
        /*0724*/ 	.word	0x00006a40
        /*0728*/ 	.word	0x00000006
        /*072c*/ 	.word	0x00000000
        /*0730*/ 	.short	0x010a
        /*0732*/ 	.byte	0x3f
	.zero		1


	//   ....[106]....
        /*0734*/ 	.word	0x00006ad0
        /*0738*/ 	.word	0x00000009
        /*073c*/ 	.word	0x00000000
        /*0740*/ 	.short	0x010a
        /*0742*/ 	.byte	0x3f
	.zero		1


	//   ....[107]....
        /*0744*/ 	.word	0x00006b60
        /*0748*/ 	.word	0x00000006
        /*074c*/ 	.word	0x00000000
        /*0750*/ 	.short	0x010a
        /*0752*/ 	.byte	0x3f
	.zero		1


	//   ....[108]....
        /*0754*/ 	.word	0x00006bf0
        /*0758*/ 	.word	0x00000009
        /*075c*/ 	.word	0x00000000
        /*0760*/ 	.short	0x010a
        /*0762*/ 	.byte	0x3f
	.zero		1


	//   ....[109]....
        /*0764*/ 	.word	0x00006c80
        /*0768*/ 	.word	0x00000006
        /*076c*/ 	.word	0x00000000
        /*0770*/ 	.short	0x010a
        /*0772*/ 	.byte	0x3f
	.zero		1


	//   ....[110]....
        /*0774*/ 	.word	0x00006d10
        /*0778*/ 	.word	0x00000009
        /*077c*/ 	.word	0x00000000
        /*0780*/ 	.short	0x010a
        /*0782*/ 	.byte	0x3f
	.zero		1


	//   ....[111]....
        /*0784*/ 	.word	0x00006da0
        /*0788*/ 	.word	0x00000006
        /*078c*/ 	.word	0x00000000
        /*0790*/ 	.short	0x010a
        /*0792*/ 	.byte	0x3f
	.zero		1


	//   ....[112]....
        /*0794*/ 	.word	0x00006e30
        /*0798*/ 	.word	0x00000009
        /*079c*/ 	.word	0x00000000
        /*07a0*/ 	.short	0x010a
        /*07a2*/ 	.byte	0x3f
	.zero		1


	//   ....[113]....
        /*07a4*/ 	.word	0x00006ec0
        /*07a8*/ 	.word	0x00000006
        /*07ac*/ 	.word	0x00000000
        /*07b0*/ 	.short	0x010a
        /*07b2*/ 	.byte	0x3f
	.zero		1


	//   ....[114]....
        /*07b4*/ 	.word	0x00006f50
        /*07b8*/ 	.word	0x00000009
        /*07bc*/ 	.word	0x00000000
        /*07c0*/ 	.short	0x010a
        /*07c2*/ 	.byte	0x3f
	.zero		1


	//   ....[115]....
        /*07c4*/ 	.word	0x00006fe0
        /*07c8*/ 	.word	0x00000006
        /*07cc*/ 	.word	0x00000000
        /*07d0*/ 	.short	0x010a
        /*07d2*/ 	.byte	0x3f
	.zero		1


	//   ....[116]....
        /*07d4*/ 	.word	0x00007070
        /*07d8*/ 	.word	0x00000003
        /*07dc*/ 	.word	0x00000000
        /*07e0*/ 	.short	0x010a
        /*07e2*/ 	.byte	0x3f
	.zero		1


	//   ....[117]....
        /*07e4*/ 	.word	0x000070e0
        /*07e8*/ 	.word	0x0000001a
        /*07ec*/ 	.word	0xfffffff8
        /*07f0*/ 	.short	0x010a
        /*07f2*/ 	.byte	0x3f
	.zero		1


	//   ....[118]....
        /*07f4*/ 	.word	0x00007140
        /*07f8*/ 	.word	0x0000003c
        /*07fc*/ 	.word	0x00000000
        /*0800*/ 	.short	0x010a
        /*0802*/ 	.byte	0x3f
	.zero		1


	//   ....[119]....
        /*0804*/ 	.word	0x000071a0
        /*0808*/ 	.word	0x00000039
        /*080c*/ 	.word	0x00000008
        /*0810*/ 	.short	0x010a
        /*0812*/ 	.byte	0x3f
	.zero		1


	//   ....[120]....
        /*0814*/ 	.word	0x00007270
        /*0818*/ 	.word	0x00000014
        /*081c*/ 	.word	0x00000110
        /*0820*/ 	.short	0x010a
        /*0822*/ 	.byte	0x3f
	.zero		1


	//   ....[121]....
        /*0824*/ 	.word	0x00007350
        /*0828*/ 	.word	0x00000006
        /*082c*/ 	.word	0x00000000
        /*0830*/ 	.short	0x010a
        /*0832*/ 	.byte	0x3f
	.zero		1


	//   ....[122]....
        /*0834*/ 	.word	0x000073a0
        /*0838*/ 	.word	0x00000007
        /*083c*/ 	.word	0x00000000
        /*0840*/ 	.short	0x010a
        /*0842*/ 	.byte	0x3f
	.zero		1


	//   ....[123]....
        /*0844*/ 	.word	0x000073f0
        /*0848*/ 	.word	0x00000006
        /*084c*/ 	.word	0x00000000
        /*0850*/ 	.short	0x010a
        /*0852*/ 	.byte	0x3f
	.zero		1


	//   ....[124]....
        /*0854*/ 	.word	0x00007440
        /*0858*/ 	.word	0x00000009
        /*085c*/ 	.word	0x00000000
        /*0860*/ 	.short	0x010a
        /*0862*/ 	.byte	0x3f
	.zero		1


	//   ....[125]....
        /*0864*/ 	.word	0x00007490
        /*0868*/ 	.word	0x00000006
        /*086c*/ 	.word	0x00000000
        /*0870*/ 	.short	0x010a
        /*0872*/ 	.byte	0x3f
	.zero		1


	//   ....[126]....
        /*0874*/ 	.word	0x000074e0
        /*0878*/ 	.word	0x00000009
        /*087c*/ 	.word	0x00000000
        /*0880*/ 	.short	0x010a
        /*0882*/ 	.byte	0x3f
	.zero		1


	//   ....[127]....
        /*0884*/ 	.word	0x00007530
        /*0888*/ 	.word	0x00000006
        /*088c*/ 	.word	0x00000000
        /*0890*/ 	.short	0x010a
        /*0892*/ 	.byte	0x3f
	.zero		1


	//   ....[128]....
        /*0894*/ 	.word	0x00007580
        /*0898*/ 	.word	0x00000009
        /*089c*/ 	.word	0x00000000
        /*08a0*/ 	.short	0x010a
        /*08a2*/ 	.byte	0x3f
	.zero		1


	//   ....[129]....
        /*08a4*/ 	.word	0x000075d0
        /*08a8*/ 	.word	0x00000006
        /*08ac*/ 	.word	0x00000000
        /*08b0*/ 	.short	0x010a
        /*08b2*/ 	.byte	0x3f
	.zero		1


	//   ....[130]....
        /*08b4*/ 	.word	0x00007620
        /*08b8*/ 	.word	0x00000009
        /*08bc*/ 	.word	0x00000000
        /*08c0*/ 	.short	0x010a
        /*08c2*/ 	.byte	0x3f
	.zero		1


	//   ....[131]....
        /*08c4*/ 	.word	0x00007670
        /*08c8*/ 	.word	0x00000006
        /*08cc*/ 	.word	0x00000000
        /*08d0*/ 	.short	0x010a
        /*08d2*/ 	.byte	0x3f
	.zero		1


	//   ....[132]....
        /*08d4*/ 	.word	0x000076c0
        /*08d8*/ 	.word	0x00000009
        /*08dc*/ 	.word	0x00000000
        /*08e0*/ 	.short	0x010a
        /*08e2*/ 	.byte	0x3f
	.zero		1


	//   ....[133]....
        /*08e4*/ 	.word	0x00007710
        /*08e8*/ 	.word	0x00000006
        /*08ec*/ 	.word	0x00000000
        /*08f0*/ 	.short	0x010a
        /*08f2*/ 	.byte	0x3f
	.zero		1


	//   ....[134]....
        /*08f4*/ 	.word	0x00007760
        /*08f8*/ 	.word	0x00000009
        /*08fc*/ 	.word	0x00000000
        /*0900*/ 	.short	0x010a
        /*0902*/ 	.byte	0x3f
	.zero		1


	//   ....[135]....
        /*0904*/ 	.word	0x000077b0
        /*0908*/ 	.word	0x00000006
        /*090c*/ 	.word	0x00000000
        /*0910*/ 	.short	0x010a
        /*0912*/ 	.byte	0x3f
	.zero		1


	//   ....[136]....
        /*0914*/ 	.word	0x00007800
        /*0918*/ 	.word	0x00000009
        /*091c*/ 	.word	0x00000000
        /*0920*/ 	.short	0x010a
        /*0922*/ 	.byte	0x3f
	.zero		1


	//   ....[137]....
        /*0924*/ 	.word	0x00007850
        /*0928*/ 	.word	0x00000006
        /*092c*/ 	.word	0x00000000
        /*0930*/ 	.short	0x010a
        /*0932*/ 	.byte	0x3f
	.zero		1


	//   ....[138]....
        /*0934*/ 	.word	0x000078a0
        /*0938*/ 	.word	0x00000009
        /*093c*/ 	.word	0x00000000
        /*0940*/ 	.short	0x010a
        /*0942*/ 	.byte	0x3f
	.zero		1


	//   ....[139]....
        /*0944*/ 	.word	0x000078f0
        /*0948*/ 	.word	0x00000006
        /*094c*/ 	.word	0x00000000
        /*0950*/ 	.short	0x010a
        /*0952*/ 	.byte	0x3f
	.zero		1


	//   ....[140]....
        /*0954*/ 	.word	0x00007940
        /*0958*/ 	.word	0x00000009
        /*095c*/ 	.word	0x00000000
        /*0960*/ 	.short	0x010a
        /*0962*/ 	.byte	0x3f
	.zero		1


	//   ....[141]....
        /*0964*/ 	.word	0x00007990
        /*0968*/ 	.word	0x00000006
        /*096c*/ 	.word	0x00000000
        /*0970*/ 	.short	0x010a
        /*0972*/ 	.byte	0x3f
	.zero		1


	//   ....[142]....
        /*0974*/ 	.word	0x000079e0
        /*0978*/ 	.word	0x00000009
        /*097c*/ 	.word	0x00000000
        /*0980*/ 	.short	0x010a
        /*0982*/ 	.byte	0x3f
	.zero		1


	//   ....[143]....
        /*0984*/ 	.word	0x00007a30
        /*0988*/ 	.word	0x00000006
        /*098c*/ 	.word	0x00000000
        /*0990*/ 	.short	0x010a
        /*0992*/ 	.byte	0x3f
	.zero		1


	//   ....[144]....
        /*0994*/ 	.word	0x00007a80
        /*0998*/ 	.word	0x00000009
        /*099c*/ 	.word	0x00000000
        /*09a0*/ 	.short	0x010a
        /*09a2*/ 	.byte	0x3f
	.zero		1


	//   ....[145]....
        /*09a4*/ 	.word	0x00007ad0
        /*09a8*/ 	.word	0x00000006
        /*09ac*/ 	.word	0x00000000
        /*09b0*/ 	.short	0x010a
        /*09b2*/ 	.byte	0x3f
	.zero		1


	//   ....[146]....
        /*09b4*/ 	.word	0x00007b20
        /*09b8*/ 	.word	0x00000009
        /*09bc*/ 	.word	0x00000000
        /*09c0*/ 	.short	0x010a
        /*09c2*/ 	.byte	0x3f
	.zero		1


	//   ....[147]....
        /*09c4*/ 	.word	0x00007b70
        /*09c8*/ 	.word	0x00000006
        /*09cc*/ 	.word	0x00000000
        /*09d0*/ 	.short	0x010a
        /*09d2*/ 	.byte	0x3f
	.zero		1


	//   ....[148]....
        /*09d4*/ 	.word	0x00007bc0
        /*09d8*/ 	.word	0x00000009
        /*09dc*/ 	.word	0x00000000
        /*09e0*/ 	.short	0x010a
        /*09e2*/ 	.byte	0x3f
	.zero		1


	//   ....[149]....
        /*09e4*/ 	.word	0x00007c10
        /*09e8*/ 	.word	0x00000006
        /*09ec*/ 	.word	0x00000000
        /*09f0*/ 	.short	0x010a
        /*09f2*/ 	.byte	0x3f
	.zero		1


	//   ....[150]....
        /*09f4*/ 	.word	0x00007c60
        /*09f8*/ 	.word	0x00000009
        /*09fc*/ 	.word	0x00000000
        /*0a00*/ 	.short	0x010a
        /*0a02*/ 	.byte	0x3f
	.zero		1


	//   ....[151]....
        /*0a04*/ 	.word	0x00007cb0
        /*0a08*/ 	.word	0x00000006
        /*0a0c*/ 	.word	0x00000000
        /*0a10*/ 	.short	0x010a
        /*0a12*/ 	.byte	0x3f
	.zero		1


	//   ....[152]....
        /*0a14*/ 	.word	0x00007d00
        /*0a18*/ 	.word	0x00000009
        /*0a1c*/ 	.word	0x00000000
        /*0a20*/ 	.short	0x010a
        /*0a22*/ 	.byte	0x3f
	.zero		1


	//   ....[153]....
        /*0a24*/ 	.word	0x00007d50
        /*0a28*/ 	.word	0x00000006
        /*0a2c*/ 	.word	0x00000000
        /*0a30*/ 	.short	0x010a
        /*0a32*/ 	.byte	0x3f
	.zero		1


	//----- nvinfo : EIATTR_NUM_MBARRIERS
	.align		4
.L_28:
        /*0a34*/ 	.byte	0x03, 0x38
        /*0a36*/ 	.short	0x004a


	//----- nvinfo : EIATTR_EXIT_INSTR_OFFSETS
	.align		4
        /*0a38*/ 	.byte	0x04, 0x1c
        /*0a3a*/ 	.short	(.L_30 - .L_29)


	//   ....[0]....
.L_29:
        /*0a3c*/ 	.word	0x00001740


	//   ....[1]....
        /*0a40*/ 	.word	0x000017a0


	//   ....[2]....
        /*0a44*/ 	.word	0x00004ed0


	//   ....[3]....
        /*0a48*/ 	.word	0x00004f00


	//   ....[4]....
        /*0a4c*/ 	.word	0x000070c0


	//----- nvinfo : EIATTR_MAX_THREADS
	.align		4
.L_30:
        /*0a50*/ 	.byte	0x04, 0x05
        /*0a52*/ 	.short	(.L_32 - .L_31)
.L_31:
        /*0a54*/ 	.word	0x00000180
        /*0a58*/ 	.word	0x00000001
        /*0a5c*/ 	.word	0x00000001


	//----- nvinfo : EIATTR_CRS_STACK_SIZE
	.align		4
.L_32:
        /*0a60*/ 	.byte	0x04, 0x1e
        /*0a62*/ 	.short	(.L_34 - .L_33)
.L_33:
        /*0a64*/ 	.word	0x00000000


	//----- nvinfo : EIATTR_CBANK_PARAM_SIZE
	.align		4
.L_34:
        /*0a68*/ 	.byte	0x03, 0x19
        /*0a6a*/ 	.short	0x0570


	//----- nvinfo : EIATTR_PARAM_CBANK
	.align		4
        /*0a6c*/ 	.byte	0x04, 0x0a
        /*0a6e*/ 	.short	(.L_36 - .L_35)
	.align		4
.L_35:
        /*0a70*/ 	.word	index@(.nv.constant0._ZN7cutlass13device_kernelINS_4gemm6kernel13GemmUniversalIN4cute5tupleIJiiiiEEENS1_10collective13CollectiveMmaINS1_40MainloopSm90TmaGmmaWarpSpecializedSparseILi34ENS5_IJNS4_1CILi1EEENSA_ILi2EEESB_EEENS1_32KernelTmaWarpSpecializedPingpongEEENS5_IJNSA_ILi64EEESG_SG_EEEaNS5_IJNS4_6LayoutINS5_IJiNS5_IJSC_iEEEiEEENS5_IJlNS5_IJSB_SC_EEElEEEEENSI_INS5_IJNS5_IJSG_iEEESO_iEEENS5_IJNS5_IJSG_NSA_ILi4096EEEEEENS5_IJSB_lEEElEEEEEEEEaNS5_IJlSB_lEEENS4_8TiledMMAINS4_8MMA_AtomIJNS4_4SM904GMMA6SPARSE27GMMA_64x64x64_S32S8S8_SS_TNILNS10_9SparseSelE0EEEEEENSI_INS5_IJSB_SB_SB_EEENS5_IJNSA_ILi0EEES17_S17_EEEEENS5_IJNS4_10UnderscoreES1A_S1A_EEEEENS4_23SM90_TMA_LOAD_MULTICASTENS4_14ComposedLayoutINS4_7SwizzleILi1ELi4ELi3EEENS4_25smem_sparse_ptr_flag_bitsILi2ELi8EEENSI_INS5_IJNS5_IJSB_NSA_ILi8EEEEEENS5_IJSC_NSA_ILi32EEEEEEEEENS5_IJNS5_IJS17_SG_EEESL_EEEEEEEvNS4_8identityENS4_13SM90_TMA_LOADENS1E_INS1F_ILi2ELi4ELi3EEENS4_18smem_ptr_flag_bitsILi8EEENSI_INS5_IJS1J_SG_EEENS5_IJSG_SB_EEEEEEEvS1S_EENS_8epilogue10collective6detail29Sm90TmaWarpSpecializedAdapterINS23_15DefaultEpilogueIiNS5_IJSB_llEEES27_NS22_6thread17LinearCombinationIiLi1EiiLNS28_9ScaleType4KindE0ELNS_15FloatRoundStyleE2EiEENS1_15EpilogueDefaultEEEEEvvEEEEvNT_6ParamsE)
        /*0a74*/ 	.short	0x0210
        /*0a76*/ 	.short	0x0570


	//----- nvinfo : EIATTR_SW_WAR
	.align		4
.L_36:
        /*0a78*/ 	.byte	0x04, 0x36
        /*0a7a*/ 	.short	(.L_38 - .L_37)
.L_37:
        /*0a7c*/ 	.word	0x00000008
.L_38:


//--------------------- .nv.callgraph             --------------------------
	.section	.nv.callgraph,"",@"SHT_CUDA_CALLGRAPH"
	.align	4
	.sectionentsize	8
	.align		4
        /*0000*/ 	.word	0x00000000
	.align		4
        /*0004*/ 	.word	0xffffffff
	.align		4
        /*0008*/ 	.word	0x00000000
	.align		4
        /*000c*/ 	.word	0xfffffffe
	.align		4
        /*0010*/ 	.word	0x00000000
	.align		4
        /*0014*/ 	.word	0xfffffffd
	.align		4
        /*0018*/ 	.word	0x00000000
	.align		4
        /*001c*/ 	.word	0xfffffffc


//--------------------- .nv.constant4             --------------------------
	.section	.nv.constant4,"a",@progbits
	.align	8
	.align		8
.nv.constant4:
        /*0000*/ 	.dword	_ZN39_INTERNAL_c78ac77c_4_k_cu_859bd37b_27964cuda3std3__45__cpo5beginE
	.align		8
        /*0008*/ 	.dword	_ZN39_INTERNAL_c78ac77c_4_k_cu_859bd37b_27964cuda3std3__45__cpo3endE
	.align		8
        /*0010*/ 	.dword	_ZN39_INTERNAL_c78ac77c_4_k_cu_859bd37b_27964cuda3std3__45__cpo6cbeginE
	.align		8
        /*0018*/ 	.dword	_ZN39_INTERNAL_c78ac77c_4_k_cu_859bd37b_27964cuda3std3__45__cpo4cendE
	.align		8
        /*0020*/ 	.dword	_ZN39_INTERNAL_c78ac77c_4_k_cu_859bd37b_27964cuda3std3__441_GLOBAL__N__c78ac77c_4_k_cu_859bd37b_27966ignoreE
	.align		8
        /*0028*/ 	.dword	_ZN39_INTERNAL_c78ac77c_4_k_cu_859bd37b_27964cuda3std3__419piecewise_constructE
	.align		8
        /*0030*/ 	.dword	_ZN39_INTERNAL_c78ac77c_4_k_cu_859bd37b_27964cuda3std3__48in_placeE
	.align		8
        /*0038*/ 	.dword	_ZN39_INTERNAL_c78ac77c_4_k_cu_859bd37b_27964cuda3std6ranges3__45__cpo4swapE
	.align		8
        /*0040*/ 	.dword	_ZN39_INTERNAL_c78ac77c_4_k_cu_859bd37b_27964cuda3std6ranges3__45__cpo9iter_moveE
	.align		8
        /*0048*/ 	.dword	_ZN39_INTERNAL_c78ac77c_4_k_cu_859bd37b_27964cute7productE
	.align		8
        /*0050*/ 	.dword	_ZN39_INTERNAL_c78ac77c_4_k_cu_859bd37b_27964cute1_E


//--------------------- .text._ZN7cutlass13device_kernelINS_4gemm6kernel13GemmUniversalIN4cute5tupleIJiiiiEEENS1_10collective13CollectiveMmaINS1_40MainloopSm90TmaGmmaWarpSpecializedSparseILi34ENS5_IJNS4_1CILi1EEENSA_ILi2EEESB_EEENS1_32KernelTmaWarpSpecializedPingpongEEENS5_IJNSA_ILi64EEESG_SG_EEEaNS5_IJNS4_6LayoutINS5_IJiNS5_IJSC_iEEEiEEENS5_IJlNS5_IJSB_SC_EEElEEEEENSI_INS5_IJNS5_IJSG_iEEESO_iEEENS5_IJNS5_IJSG_NSA_ILi4096EEEEEENS5_IJSB_lEEElEEEEEEEEaNS5_IJlSB_lEEENS4_8TiledMMAINS4_8MMA_AtomIJNS4_4SM904GMMA6SPARSE27GMMA_64x64x64_S32S8S8_SS_TNILNS10_9SparseSelE0EEEEEENSI_INS5_IJSB_SB_SB_EEENS5_IJNSA_ILi0EEES17_S17_EEEEENS5_IJNS4_10UnderscoreES1A_S1A_EEEEENS4_23SM90_TMA_LOAD_MULTICASTENS4_14ComposedLayoutINS4_7SwizzleILi1ELi4ELi3EEENS4_25smem_sparse_ptr_flag_bitsILi2ELi8EEENSI_INS5_IJNS5_IJSB_NSA_ILi8EEEEEENS5_IJSC_NSA_ILi32EEEEEEEEENS5_IJNS5_IJS17_SG_EEESL_EEEEEEEvNS4_8identityENS4_13SM90_TMA_LOADENS1E_INS1F_ILi2ELi4ELi3EEENS4_18smem_ptr_flag_bitsILi8EEENSI_INS5_IJS1J_SG_EEENS5_IJSG_SB_EEEEEEEvS1S_EENS_8epilogue10collective6detail29Sm90TmaWarpSpecializedAdapterINS23_15DefaultEpilogueIiNS5_IJSB_llEEES27_NS22_6thread17LinearCombinationIiLi1EiiLNS28_9ScaleType4KindE0ELNS_15FloatRoundStyleE2EiEENS1_15EpilogueDefaultEEEEEvvEEEEvNT_6ParamsE --------------------------
	.section	.text._ZN7cutlass13device_kernelINS_4gemm6kernel13GemmUniversalIN4cute5tupleIJiiiiEEENS1_10collective13CollectiveMmaINS1_40MainloopSm90TmaGmmaWarpSpecializedSparseILi34ENS5_IJNS4_1CILi1EEENSA_ILi2EEESB_EEENS1_32KernelTmaWarpSpecializedPingpongEEENS5_IJNSA_ILi64EEESG_SG_EEEaNS5_IJNS4_6LayoutINS5_IJiNS5_IJSC_iEEEiEEENS5_IJlNS5_IJSB_SC_EEElEEEEENSI_INS5_IJNS5_IJSG_iEEESO_iEEENS5_IJNS5_IJSG_NSA_ILi4096EEEEEENS5_IJSB_lEEElEEEEEEEEaNS5_IJlSB_lEEENS4_8TiledMMAINS4_8MMA_AtomIJNS4_4SM904GMMA6SPARSE27GMMA_64x64x64_S32S8S8_SS_TNILNS10_9SparseSelE0EEEEEENSI_INS5_IJSB_SB_SB_EEENS5_IJNSA_ILi0EEES17_S17_EEEEENS5_IJNS4_10UnderscoreES1A_S1A_EEEEENS4_23SM90_TMA_LOAD_MULTICASTENS4_14ComposedLayoutINS4_7SwizzleILi1ELi4ELi3EEENS4_25smem_sparse_ptr_flag_bitsILi2ELi8EEENSI_INS5_IJNS5_IJSB_NSA_ILi8EEEEEENS5_IJSC_NSA_ILi32EEEEEEEEENS5_IJNS5_IJS17_SG_EEESL_EEEEEEEvNS4_8identityENS4_13SM90_TMA_LOADENS1E_INS1F_ILi2ELi4ELi3EEENS4_18smem_ptr_flag_bitsILi8EEENSI_INS5_IJS1J_SG_EEENS5_IJSG_SB_EEEEEEEvS1S_EENS_8epilogue10collective6detail29Sm90TmaWarpSpecializedAdapterINS23_15DefaultEpilogueIiNS5_IJSB_llEEES27_NS22_6thread17LinearCombinationIiLi1EiiLNS28_9ScaleType4KindE0ELNS_15FloatRoundStyleE2EiEENS1_15EpilogueDefaultEEEEEvvEEEEvNT_6ParamsE,"ax",@progbits
	.align	128
.text._ZN7cutlass13device_kernelINS_4gemm6kernel13GemmUniversalIN4cute5tupleIJiiiiEEENS1_10collective13CollectiveMmaINS1_40MainloopSm90TmaGmmaWarpSpecializedSparseILi34ENS5_IJNS4_1CILi1EEENSA_ILi2EEESB_EEENS1_32KernelTmaWarpSpecializedPingpongEEENS5_IJNSA_ILi64EEESG_SG_EEEaNS5_IJNS4_6LayoutINS5_IJiNS5_IJSC_iEEEiEEENS5_IJlNS5_IJSB_SC_EEElEEEEENSI_INS5_IJNS5_IJSG_iEEESO_iEEENS5_IJNS5_IJSG_NSA_ILi4096EEEEEENS5_IJSB_lEEElEEEEEEEEaNS5_IJlSB_lEEENS4_8TiledMMAINS4_8MMA_AtomIJNS4_4SM904GMMA6SPARSE27GMMA_64x64x64_S32S8S8_SS_TNILNS10_9SparseSelE0EEEEEENSI_INS5_IJSB_SB_SB_EEENS5_IJNSA_ILi0EEES17_S17_EEEEENS5_IJNS4_10UnderscoreES1A_S1A_EEEEENS4_23SM90_TMA_LOAD_MULTICASTENS4_14ComposedLayoutINS4_7SwizzleILi1ELi4ELi3EEENS4_25smem_sparse_ptr_flag_bitsILi2ELi8EEENSI_INS5_IJNS5_IJSB_NSA_ILi8EEEEEENS5_IJSC_NSA_ILi32EEEEEEEEENS5_IJNS5_IJS17_SG_EEESL_EEEEEEEvNS4_8identityENS4_13SM90_TMA_LOADENS1E_INS1F_ILi2ELi4ELi3EEENS4_18smem_ptr_flag_bitsILi8EEENSI_INS5_IJS1J_SG_EEENS5_IJSG_SB_EEEEEEEvS1S_EENS_8epilogue10collective6detail29Sm90TmaWarpSpecializedAdapterINS23_15DefaultEpilogueIiNS5_IJSB_llEEES27_NS22_6thread17LinearCombinationIiLi1EiiLNS28_9ScaleType4KindE0ELNS_15FloatRoundStyleE2EiEENS1_15EpilogueDefaultEEEEEvvEEEEvNT_6ParamsE:
        .type           _ZN7cutlass13device_kernelINS_4gemm6kernel13GemmUniversalIN4cute5tupleIJiiiiEEENS1_10collective13CollectiveMmaINS1_40MainloopSm90TmaGmmaWarpSpecializedSparseILi34ENS5_IJNS4_1CILi1EEENSA_ILi2EEESB_EEENS1_32KernelTmaWarpSpecializedPingpongEEENS5_IJNSA_ILi64EEESG_SG_EEEaNS5_IJNS4_6LayoutINS5_IJiNS5_IJSC_iEEEiEEENS5_IJlNS5_IJSB_SC_EEElEEEEENSI_INS5_IJNS5_IJSG_iEEESO_iEEENS5_IJNS5_IJSG_NSA_ILi4096EEEEEENS5_IJSB_lEEElEEEEEEEEaNS5_IJlSB_lEEENS4_8TiledMMAINS4_8MMA_AtomIJNS4_4SM904GMMA6SPARSE27GMMA_64x64x64_S32S8S8_SS_TNILNS10_9SparseSelE0EEEEEENSI_INS5_IJSB_SB_SB_EEENS5_IJNSA_ILi0EEES17_S17_EEEEENS5_IJNS4_10UnderscoreES1A_S1A_EEEEENS4_23SM90_TMA_LOAD_MULTICASTENS4_14ComposedLayoutINS4_7SwizzleILi1ELi4ELi3EEENS4_25smem_sparse_ptr_flag_bitsILi2ELi8EEENSI_INS5_IJNS5_IJSB_NSA_ILi8EEEEEENS5_IJSC_NSA_ILi32EEEEEEEEENS5_IJNS5_IJS17_SG_EEESL_EEEEEEEvNS4_8identityENS4_13SM90_TMA_LOADENS1E_INS1F_ILi2ELi4ELi3EEENS4_18smem_ptr_flag_bitsILi8EEENSI_INS5_IJS1J_SG_EEENS5_IJSG_SB_EEEEEEEvS1S_EENS_8epilogue10collective6detail29Sm90TmaWarpSpecializedAdapterINS23_15DefaultEpilogueIiNS5_IJSB_llEEES27_NS22_6thread17LinearCombinationIiLi1EiiLNS28_9ScaleType4KindE0ELNS_15FloatRoundStyleE2EiEENS1_15EpilogueDefaultEEEEEvvEEEEvNT_6ParamsE,@function
        .size           _ZN7cutlass13device_kernelINS_4gemm6kernel13GemmUniversalIN4cute5tupleIJiiiiEEENS1_10collective13CollectiveMmaINS1_40MainloopSm90TmaGmmaWarpSpecializedSparseILi34ENS5_IJNS4_1CILi1EEENSA_ILi2EEESB_EEENS1_32KernelTmaWarpSpecializedPingpongEEENS5_IJNSA_ILi64EEESG_SG_EEEaNS5_IJNS4_6LayoutINS5_IJiNS5_IJSC_iEEEiEEENS5_IJlNS5_IJSB_SC_EEElEEEEENSI_INS5_IJNS5_IJSG_iEEESO_iEEENS5_IJNS5_IJSG_NSA_ILi4096EEEEEENS5_IJSB_lEEElEEEEEEEEaNS5_IJlSB_lEEENS4_8TiledMMAINS4_8MMA_AtomIJNS4_4SM904GMMA6SPARSE27GMMA_64x64x64_S32S8S8_SS_TNILNS10_9SparseSelE0EEEEEENSI_INS5_IJSB_SB_SB_EEENS5_IJNSA_ILi0EEES17_S17_EEEEENS5_IJNS4_10UnderscoreES1A_S1A_EEEEENS4_23SM90_TMA_LOAD_MULTICASTENS4_14ComposedLayoutINS4_7SwizzleILi1ELi4ELi3EEENS4_25smem_sparse_ptr_flag_bitsILi2ELi8EEENSI_INS5_IJNS5_IJSB_NSA_ILi8EEEEEENS5_IJSC_NSA_ILi32EEEEEEEEENS5_IJNS5_IJS17_SG_EEESL_EEEEEEEvNS4_8identityENS4_13SM90_TMA_LOADENS1E_INS1F_ILi2ELi4ELi3EEENS4_18smem_ptr_flag_bitsILi8EEENSI_INS5_IJS1J_SG_EEENS5_IJSG_SB_EEEEEEEvS1S_EENS_8epilogue10collective6detail29Sm90TmaWarpSpecializedAdapterINS23_15DefaultEpilogueIiNS5_IJSB_llEEES27_NS22_6thread17LinearCombinationIiLi1EiiLNS28_9ScaleType4KindE0ELNS_15FloatRoundStyleE2EiEENS1_15EpilogueDefaultEEEEEvvEEEEvNT_6ParamsE,(.L_x_193 - _ZN7cutlass13device_kernelINS_4gemm6kernel13GemmUniversalIN4cute5tupleIJiiiiEEENS1_10collective13CollectiveMmaINS1_40MainloopSm90TmaGmmaWarpSpecializedSparseILi34ENS5_IJNS4_1CILi1EEENSA_ILi2EEESB_EEENS1_32KernelTmaWarpSpecializedPingpongEEENS5_IJNSA_ILi64EEESG_SG_EEEaNS5_IJNS4_6LayoutINS5_IJiNS5_IJSC_iEEEiEEENS5_IJlNS5_IJSB_SC_EEElEEEEENSI_INS5_IJNS5_IJSG_iEEESO_iEEENS5_IJNS5_IJSG_NSA_ILi4096EEEEEENS5_IJSB_lEEElEEEEEEEEaNS5_IJlSB_lEEENS4_8TiledMMAINS4_8MMA_AtomIJNS4_4SM904GMMA6SPARSE27GMMA_64x64x64_S32S8S8_SS_TNILNS10_9SparseSelE0EEEEEENSI_INS5_IJSB_SB_SB_EEENS5_IJNSA_ILi0EEES17_S17_EEEEENS5_IJNS4_10UnderscoreES1A_S1A_EEEEENS4_23SM90_TMA_LOAD_MULTICASTENS4_14ComposedLayoutINS4_7SwizzleILi1ELi4ELi3EEENS4_25smem_sparse_ptr_flag_bitsILi2ELi8EEENSI_INS5_IJNS5_IJSB_NSA_ILi8EEEEEENS5_IJSC_NSA_ILi32EEEEEEEEENS5_IJNS5_IJS17_SG_EEESL_EEEEEEEvNS4_8identityENS4_13SM90_TMA_LOADENS1E_INS1F_ILi2ELi4ELi3EEENS4_18smem_ptr_flag_bitsILi8EEENSI_INS5_IJS1J_SG_EEENS5_IJSG_SB_EEEEEEEvS1S_EENS_8epilogue10collective6detail29Sm90TmaWarpSpecializedAdapterINS23_15DefaultEpilogueIiNS5_IJSB_llEEES27_NS22_6thread17LinearCombinationIiLi1EiiLNS28_9ScaleType4KindE0ELNS_15FloatRoundStyleE2EiEENS1_15EpilogueDefaultEEEEEvvEEEEvNT_6ParamsE)
        .other          _ZN7cutlass13device_kernelINS_4gemm6kernel13GemmUniversalIN4cute5tupleIJiiiiEEENS1_10collective13CollectiveMmaINS1_40MainloopSm90TmaGmmaWarpSpecializedSparseILi34ENS5_IJNS4_1CILi1EEENSA_ILi2EEESB_EEENS1_32KernelTmaWarpSpecializedPingpongEEENS5_IJNSA_ILi64EEESG_SG_EEEaNS5_IJNS4_6LayoutINS5_IJiNS5_IJSC_iEEEiEEENS5_IJlNS5_IJSB_SC_EEElEEEEENSI_INS5_IJNS5_IJSG_iEEESO_iEEENS5_IJNS5_IJSG_NSA_ILi4096EEEEEENS5_IJSB_lEEElEEEEEEEEaNS5_IJlSB_lEEENS4_8TiledMMAINS4_8MMA_AtomIJNS4_4SM904GMMA6SPARSE27GMMA_64x64x64_S32S8S8_SS_TNILNS10_9SparseSelE0EEEEEENSI_INS5_IJSB_SB_SB_EEENS5_IJNSA_ILi0EEES17_S17_EEEEENS5_IJNS4_10UnderscoreES1A_S1A_EEEEENS4_23SM90_TMA_LOAD_MULTICASTENS4_14ComposedLayoutINS4_7SwizzleILi1ELi4ELi3EEENS4_25smem_sparse_ptr_flag_bitsILi2ELi8EEENSI_INS5_IJNS5_IJSB_NSA_ILi8EEEEEENS5_IJSC_NSA_ILi32EEEEEEEEENS5_IJNS5_IJS17_SG_EEESL_EEEEEEEvNS4_8identityENS4_13SM90_TMA_LOADENS1E_INS1F_ILi2ELi4ELi3EEENS4_18smem_ptr_flag_bitsILi8EEENSI_INS5_IJS1J_SG_EEENS5_IJSG_SB_EEEEEEEvS1S_EENS_8epilogue10collective6detail29Sm90TmaWarpSpecializedAdapterINS23_15DefaultEpilogueIiNS5_IJSB_llEEES27_NS22_6thread17LinearCombinationIiLi1EiiLNS28_9ScaleType4KindE0ELNS_15FloatRoundStyleE2EiEENS1_15EpilogueDefaultEEEEEvvEEEEvNT_6ParamsE,@"STO_CUDA_ENTRY STV_DEFAULT"
_ZN7cutlass13device_kernelINS_4gemm6kernel13GemmUniversalIN4cute5tupleIJiiiiEEENS1_10collective13CollectiveMmaINS1_40MainloopSm90TmaGmmaWarpSpecializedSparseILi34ENS5_IJNS4_1CILi1EEENSA_ILi2EEESB_EEENS1_32KernelTmaWarpSpecializedPingpongEEENS5_IJNSA_ILi64EEESG_SG_EEEaNS5_IJNS4_6LayoutINS5_IJiNS5_IJSC_iEEEiEEENS5_IJlNS5_IJSB_SC_EEElEEEEENSI_INS5_IJNS5_IJSG_iEEESO_iEEENS5_IJNS5_IJSG_NSA_ILi4096EEEEEENS5_IJSB_lEEElEEEEEEEEaNS5_IJlSB_lEEENS4_8TiledMMAINS4_8MMA_AtomIJNS4_4SM904GMMA6SPARSE27GMMA_64x64x64_S32S8S8_SS_TNILNS10_9SparseSelE0EEEEEENSI_INS5_IJSB_SB_SB_EEENS5_IJNSA_ILi0EEES17_S17_EEEEENS5_IJNS4_10UnderscoreES1A_S1A_EEEEENS4_23SM90_TMA_LOAD_MULTICASTENS4_14ComposedLayoutINS4_7SwizzleILi1ELi4ELi3EEENS4_25smem_sparse_ptr_flag_bitsILi2ELi8EEENSI_INS5_IJNS5_IJSB_NSA_ILi8EEEEEENS5_IJSC_NSA_ILi32EEEEEEEEENS5_IJNS5_IJS17_SG_EEESL_EEEEEEEvNS4_8identityENS4_13SM90_TMA_LOADENS1E_INS1F_ILi2ELi4ELi3EEENS4_18smem_ptr_flag_bitsILi8EEENSI_INS5_IJS1J_SG_EEENS5_IJSG_SB_EEEEEEEvS1S_EENS_8epilogue10collective6detail29Sm90TmaWarpSpecializedAdapterINS23_15DefaultEpilogueIiNS5_IJSB_llEEES27_NS22_6thread17LinearCombinationIiLi1EiiLNS28_9ScaleType4KindE0ELNS_15FloatRoundStyleE2EiEENS1_15EpilogueDefaultEEEEEvvEEEEvNT_6ParamsE:
[----:B------:R-:W-:Y:S01]  /*0000*/  LDC R1, c[0x0][0x28] ;  /* 0x00000a00ff017b82 */ /* 0x000fe20000000800 */
[----:B------:R-:W0:Y:S01]  /*0010*/  S2R R10, SR_TID.X ;  /* 0x00000000000a7919 */ /* 0x000e220000002100 */
[----:B------:R-:W-:Y:S01]  /*0020*/  ELECT P0, URZ, PT ;  /* 0x00000000003f782f */ /* 0x000fe20003800000 */
[----:B------:R-:W-:Y:S01]  /*0030*/  BSSY B0, `(.L_x_0) ;  /* 0x0000012000007945 */ /* 0x000fe20003800000 */
[--C-:B0-----:R-:W-:Y:S02]  /*0040*/  SHF.R.U32.HI R0, RZ, 0x5, R10.reuse ;  /* 0x00000005ff007819 */ /* 0x101fe4000001160a */
[----:B------:R-:W-:-:S03]  /*0050*/  SHF.R.U32.HI R4, RZ, 0x7, R10 ;  /* 0x00000007ff047819 */ /* 0x000fc6000001160a */
[----:B------:R-:W0:Y:S04]  /*0060*/  SHFL.IDX PT, R2, R0, RZ, 0x1f ;  /* 0x00001fff00027589 */ /* 0x000e2800000e0000 */
[----:B------:R1:W2:Y:S01]  /*0070*/  SHFL.IDX PT, R5, R4, RZ, 0x1f ;  /* 0x00001fff04057589 */ /* 0x0002a200000e0000 */
[----:B0-----:R-:W-:-:S13]  /*0080*/  ISETP.NE.OR P0, PT, R2, RZ, !P0 ;  /* 0x000000ff0200720c */ /* 0x001fda0004705670 */
[----:B-12---:R-:W-:Y:S05]  /*0090*/  @P0 BRA `(.L_x_1) ;  /* 0x00000000002c0947 */ /* 0x006fea0003800000 */
[----:B------:R-:W-:Y:S02]  /*00a0*/  ULDC.64 UR4, c[0x0][0x198] ;  /* 0x0000660000047ab9 */ /* 0x000fe40000000a00 */
[----:B------:R-:W-:Y:S02]  /*00b0*/  UIADD3 UR6, UP0, UR4, 0xf0, URZ ;  /* 0x000000f004067890 */ /* 0x000fe4000ff1e03f */
[----:B------:R-:W-:Y:S02]  /*00c0*/  UIADD3 UR8, UP1, UR4, 0x1f0, URZ ;  /* 0x000001f004087890 */ /* 0x000fe4000ff3e03f */
[----:B------:R-:W-:Y:S02]  /*00d0*/  UIADD3 UR4, UP2, UR4, 0x2f0, URZ ;  /* 0x000002f004047890 */ /* 0x000fe4000ff5e03f */
[----:B------:R-:W-:Y:S02]  /*00e0*/  UIADD3.X UR7, URZ, UR5, URZ, UP0, !UPT ;  /* 0x000000053f077290 */ /* 0x000fe400087fe43f */
[----:B------:R-:W-:-:S02]  /*00f0*/  UIADD3.X UR9, URZ, UR5, URZ, UP1, !UPT ;  /* 0x000000053f097290 */ /* 0x000fc40008ffe43f */
[----:B------:R-:W-:-:S05]  /*0100*/  UIADD3.X UR5, URZ, UR5, URZ, UP2, !UPT ;  /* 0x000000053f057290 */ /* 0x000fca00097fe43f */
[----:B------:R0:W-:Y:S02]  /*0110*/  UTMACCTL.PF [UR6] ;  /* 0x00000000060079b9 */ /* 0x0001e40008040000 */
[----:B------:R0:W-:Y:S02]  /*0120*/  UTMACCTL.PF [UR8] ;  /* 0x00000000080079b9 */ /* 0x0001e40008040000 */
[----:B------:R0:W-:Y:S02]  /*0130*/  UTMACCTL.PF [UR4] ;  /* 0x00000000040079b9 */ /* 0x0001e40008040000 */
[----:B0-----:R-:W-:Y:S01]  /*0140*/  NOP ;  /* 0x0000000000007918 */ /* 0x001fe20000000000 */
.L_x_1:
[----:B------:R-:W-:Y:S05]  /*0150*/  BSYNC B0 ;  /* 0x0000000000007941 */ /* 0x000fea0003800000 */
.L_x_0:
[----:B------:R-:W0:Y:S01]  /*0160*/  SHFL.IDX PT, R6, R0, RZ, 0x1f ;  /* 0x00001fff00067589 */ /* 0x000e2200000e0000 */
[----:B------:R-:W-:Y:S02]  /*0170*/  SHF.R.S32.HI R3, RZ, 0x1f, R10 ;  /* 0x0000001fff037819 */ /* 0x000fe4000001140a */
[----:B0-----:R-:W-:-:S13]  /*0180*/  ISETP.NE.AND P0, PT, R6, RZ, PT ;  /* 0x000000ff0600720c */ /* 0x001fda0003f05270 */
[----:B------:R-:W-:Y:S05]  /*0190*/  @P0 BRA `(.L_x_2) ;  /* 0x0000000400540947 */ /* 0x000fea0003800000 */
[----:B------:R-:W-:Y:S01]  /*01a0*/  ELECT P0, URZ, PT ;  /* 0x00000000003f782f */ /* 0x000fe20003800000 */
[----:B------:R-:W-:-:S12]  /*01b0*/  BSSY B0, `(.L_x_2) ;  /* 0x0000053000007945 */ /* 0x000fd80003800000 */
[----:B------:R-:W-:Y:S05]  /*01c0*/  @!P0 BRA `(.L_x_3) ;  /* 0x0000000400448947 */ /* 0x000fea0003800000 */
[----:B------:R-:W0:Y:S01]  /*01d0*/  S2UR UR8, SR_CgaCtaId ;  /* 0x00000000000879c3 */ /* 0x000e220000008800 */
[----:B------:R-:W-:Y:S01]  /*01e0*/  UMOV UR4, 0x400 ;  /* 0x0000040000047882 */ /* 0x000fe20000000000 */
[----:B------:R-:W-:Y:S01]  /*01f0*/  UMOV UR5, 0x1 ;  /* 0x0000000100057882 */ /* 0x000fe20000000000 */
[----:B------:R-:W-:Y:S02]  /*0200*/  UMOV UR6, 0x2 ;  /* 0x0000000200067882 */ /* 0x000fe40000000000 */
[----:B------:R-:W-:-:S04]  /*0210*/  UIADD3 UR6, -UR6, 0x100000, URZ ;  /* 0x0010000006067890 */ /* 0x000fc8000fffe13f */
[----:B------:R-:W-:Y:S02]  /*0220*/  USHF.L.U32 UR7, UR6, 0xb, URZ ;  /* 0x0000000b06077899 */ /* 0x000fe4000800063f */
[----:B------:R-:W-:Y:S02]  /*0230*/  USHF.L.U32 UR6, UR6, 0x1, URZ ;  /* 0x0000000106067899 */ /* 0x000fe4000800063f */
[----:B0-----:R-:W-:Y:S02]  /*0240*/  ULEA UR8, UR8, UR4, 0x18 ;  /* 0x0000000408087291 */ /* 0x001fe4000f8ec03f */
[----:B------:R-:W-:-:S04]  /*0250*/  UIADD3 UR4, -UR5, 0x100000, URZ ;  /* 0x0010000005047890 */ /* 0x000fc8000fffe13f */
[----:B------:R-:W-:Y:S02]  /*0260*/  USHF.L.U32 UR5, UR4, 0xb, URZ ;  /* 0x0000000b04057899 */ /* 0x000fe4000800063f */
[----:B------:R-:W-:Y:S01]  /*0270*/  USHF.L.U32 UR4, UR4, 0x1, URZ ;  /* 0x0000000104047899 */ /* 0x000fe2000800063f */
[----:B------:R-:W0:Y:S11]  /*0280*/  FENCE.VIEW.ASYNC.S ;  /* 0x00000000000073c6 */ /* 0x000e360000000000 */
[----:B0-----:R0:W1:Y:S01]  /*0290*/  SYNCS.EXCH.64 URZ, [UR8], UR4 ;  /* 0x00000004083f75b2 */ /* 0x0010620008000100 */
[----:B------:R0:W2:Y:S01]  /*02a0*/  SYNCS.EXCH.64 URZ, [UR8+0x110], UR6 ;  /* 0x00011006083f75b2 */ /* 0x0000a20008000100 */
[----:B------:R0:W3:Y:S01]  /*02b0*/  SYNCS.EXCH.64 URZ, [UR8+0x8], UR4 ;  /* 0x00000804083f75b2 */ /* 0x0000e20008000100 */
[----:B------:R0:W4:Y:S01]  /*02c0*/  SYNCS.EXCH.64 URZ, [UR8+0x118], UR6 ;  /* 0x00011806083f75b2 */ /* 0x0001220008000100 */
[----:B------:R0:W0:Y:S01]  /*02d0*/  SYNCS.EXCH.64 URZ, [UR8+0x10], UR4 ;  /* 0x00001004083f75b2 */ /* 0x0000220008000100 */
        /* <DEDUP_REMOVED lines=63> */
[----:B-1234-:R-:W-:Y:S01]  /*06d0*/  NOP ;  /* 0x0000000000007918 */ /* 0x01efe20000000000 */
.L_x_3:
[----:B0-----:R-:W-:Y:S05]  /*06e0*/  BSYNC B0 ;  /* 0x0000000000007941 */ /* 0x001fea0003800000 */
.L_x_2:
[----:B------:R-:W-:Y:S01]  /*06f0*/  LEA.HI R3, R3, R10, RZ, 0x7 ;  /* 0x0000000a03037211 */ /* 0x000fe200078f38ff */
[----:B------:R-:W0:Y:S01]  /*0700*/  SHFL.IDX PT, R12, R0, RZ, 0x1f ;  /* 0x00001fff000c7589 */ /* 0x000e2200000e0000 */
[----:B------:R-:W1:Y:S01]  /*0710*/  S2UR UR12, SR_CTAID.X ;  /* 0x00000000000c79c3 */ /* 0x000e620000002500 */
[----:B------:R-:W-:Y:S02]  /*0720*/  ELECT P0, URZ, PT ;  /* 0x00000000003f782f */ /* 0x000fe40003800000 */
[----:B------:R-:W-:Y:S01]  /*0730*/  LOP3.LUT R3, R3, 0xffffff80, RZ, 0xc0, !PT ;  /* 0xffffff8003037812 */ /* 0x000fe200078ec0ff */
[----:B------:R-:W2:Y:S01]  /*0740*/  SHFL.IDX PT, R9, R0, RZ, 0x1f ;  /* 0x00001fff00097589 */ /* 0x000ea200000e0000 */
[----:B------:R-:W-:Y:S01]  /*0750*/  ELECT P1, URZ, PT ;  /* 0x00000000003f782f */ /* 0x000fe20003820000 */
[----:B------:R-:W-:Y:S01]  /*0760*/  NOP ;  /* 0x0000000000007918 */ /* 0x000fe20000000000 */
[----:B------:R-:W-:Y:S01]  /*0770*/  ULDC UR4, c[0x0][0x150] ;  /* 0x0000540000047ab9 */ /* 0x000fe20000000800 */
[----:B------:R-:W-:Y:S01]  /*0780*/  IMAD.IADD R11, R10, 0x1, -R3 ;  /* 0x000000010a0b7824 */ /* 0x000fe200078e0a03 */
[----:B------:R-:W3:Y:S01]  /*0790*/  S2R R16, SR_CTAID.Y ;  /* 0x0000000000107919 */ /* 0x000ee20000002600 */
[----:B------:R-:W4:Y:S01]  /*07a0*/  LDC R25, c[0x0][0x148] ;  /* 0x00005200ff197b82 */ /* 0x000f220000000800 */
[----:B------:R-:W-:Y:S01]  /*07b0*/  UMOV UR9, 0x80 ;  /* 0x0000008000097882 */ /* 0x000fe20000000000 */
[----:B------:R-:W-:Y:S01]  /*07c0*/  NOP ;  /* 0x0000000000007918 */ /* 0x000fe20000000000 */
[----:B------:R-:W-:Y:S01]  /*07d0*/  SHF.R.S32.HI R24, RZ, 0x1f, R11 ;  /* 0x0000001fff187819 */ /* 0x000fe2000001140b */
[----:B------:R5:W4:Y:S01]  /*07e0*/  SHFL.IDX PT, R13, R4, RZ, 0x1f ;  /* 0x00001fff040d7589 */ /* 0x000b2200000e0000 */
[C---:B------:R-:W-:Y:S01]  /*07f0*/  VIADD R39, R5.reuse, 0xffffffff ;  /* 0xffffffff05277836 */ /* 0x040fe20000000000 */
[----:B------:R-:W-:-:S02]  /*0800*/  ISETP.NE.AND P2, PT, R5, RZ, PT ;  /* 0x000000ff0500720c */ /* 0x000fc40003f45270 */
[----:B------:R-:W-:Y:S02]  /*0810*/  LEA.HI R3, R24, R11, RZ, 0x3 ;  /* 0x0000000b18037211 */ /* 0x000fe400078f18ff */
[----:B------:R-:W-:Y:S02]  /*0820*/  ISETP.GE.U32.AND P5, PT, R39, 0x2, PT ;  /* 0x000000022700780c */ /* 0x000fe40003fa6070 */
[--C-:B------:R-:W-:Y:S02]  /*0830*/  SHF.R.S32.HI R7, RZ, 0x3, R3.reuse ;  /* 0x00000003ff077819 */ /* 0x100fe40000011403 */
[----:B------:R-:W-:Y:S02]  /*0840*/  SHF.R.S32.HI R8, RZ, 0x1f, R3 ;  /* 0x0000001fff087819 */ /* 0x000fe40000011403 */
[----:B0-----:R-:W-:Y:S02]  /*0850*/  ISETP.NE.OR P0, PT, R12, RZ, !P0 ;  /* 0x000000ff0c00720c */ /* 0x001fe40004705670 */
[----:B------:R-:W-:Y:S01]  /*0860*/  LEA.HI R8, R8, R7, RZ, 0x2 ;  /* 0x0000000708087211 */ /* 0x000fe200078f10ff */
[----:B------:R-:W0:Y:S01]  /*0870*/  LDC R12, c[0x0][0x140] ;  /* 0x00005000ff0c7b82 */ /* 0x000e220000000800 */
[----:B--2---:R-:W-:-:S02]  /*0880*/  ISETP.NE.OR P1, PT, R9, RZ, !P1 ;  /* 0x000000ff0900720c */ /* 0x004fc40004f25670 */
[----:B------:R-:W-:Y:S02]  /*0890*/  LOP3.LUT R8, R8, 0xfffffffc, RZ, 0xc0, !PT ;  /* 0xfffffffc08087812 */ /* 0x000fe400078ec0ff */
[----:B-1----:R-:W-:Y:S02]  /*08a0*/  I2FP.F32.U32 R0, UR12 ;  /* 0x0000000c00007c45 */ /* 0x002fe40008201000 */
[----:B------:R-:W-:Y:S01]  /*08b0*/  SHF.R.S32.HI R3, RZ, 0x1f, R2 ;  /* 0x0000001fff037819 */ /* 0x000fe20000011402 */
[----:B------:R-:W-:Y:S01]  /*08c0*/  IMAD.IADD R8, R7, 0x1, -R8 ;  /* 0x0000000107087824 */ /* 0x000fe200078e0a08 */
[----:B------:R-:W-:Y:S01]  /*08d0*/  SHF.R.S32.HI R7, RZ, 0x1f, R6 ;  /* 0x0000001fff077819 */ /* 0x000fe20000011406 */
[----:B------:R-:W-:Y:S01]  /*08e0*/  VOTEU.ALL UP0, P0 ;  /* 0x00000000003f7886 */ /* 0x000fe20000000000 */
[----:B------:R-:W-:Y:S01]  /*08f0*/  FMUL R0, R0, UR4 ;  /* 0x0000000400007c20 */ /* 0x000fe20008400000 */
[----:B------:R-:W-:Y:S01]  /*0900*/  ULDC UR4, c[0x0][0x154] ;  /* 0x0000550000047ab9 */ /* 0x000fe20000000800 */
[----:B------:R-:W-:Y:S01]  /*0910*/  LEA.HI R7, R7, R6, RZ, 0x2 ;  /* 0x0000000607077211 */ /* 0x000fe200078f10ff */
[----:B------:R-:W-:Y:S01]  /*0920*/  VOTEU.ALL UP1, P1 ;  /* 0x00000000003f7886 */ /* 0x000fe20000820000 */
[----:B------:R-:W1:Y:S01]  /*0930*/  @!UP0 S2UR UR8, SR_CgaCtaId ;  /* 0x00000000000889c3 */ /* 0x000e620000008800 */
[----:B------:R-:W-:Y:S01]  /*0940*/  LEA.HI R3, R3, R2, RZ, 0x2 ;  /* 0x0000000203037211 */ /* 0x000fe200078f10ff */
[----:B-----5:R2:W5:Y:S01]  /*0950*/  F2I.U32.TRUNC.NTZ R4, R0 ;  /* 0x0000000000047305 */ /* 0x020562000020f000 */
[----:B------:R-:W-:Y:S01]  /*0960*/  LOP3.LUT R7, R7, 0x3ffffffc, RZ, 0xc0, !PT ;  /* 0x3ffffffc07077812 */ /* 0x000fe200078ec0ff */
[----:B------:R-:W-:Y:S01]  /*0970*/  @!UP0 UMOV UR6, 0x400 ;  /* 0x0000040000068882 */ /* 0x000fe20000000000 */
[----:B------:R-:W-:Y:S01]  /*0980*/  LOP3.LUT R3, R3, 0xfffffffc, RZ, 0xc0, !PT ;  /* 0xfffffffc03037812 */ /* 0x000fe200078ec0ff */
[----:B------:R-:W-:Y:S01]  /*0990*/  @!UP1 UMOV UR10, 0x400 ;  /* 0x00000400000a9882 */ /* 0x000fe20000000000 */
[----:B------:R-:W-:Y:S01]  /*09a0*/  VOTEU.ALL UP2, P1 ;  /* 0x00000000003f7886 */ /* 0x000fe20000840000 */
[----:B------:R-:W-:Y:S01]  /*09b0*/  IMAD.IADD R7, R6, 0x1, -R7 ;  /* 0x0000000106077824 */ /* 0x000fe200078e0a07 */
[----:B---3--:R-:W-:Y:S01]  /*09c0*/  I2FP.F32.U32 R6, R16 ;  /* 0x0000001000067245 */ /* 0x008fe20000201000 */
[----:B------:R-:W3:Y:S01]  /*09d0*/  @!UP1 S2UR UR11, SR_CgaCtaId ;  /* 0x00000000000b99c3 */ /* 0x000ee20000008800 */
[----:B------:R-:W-:Y:S01]  /*09e0*/  IMAD.IADD R22, R2, 0x1, -R3 ;  /* 0x0000000102167824 */ /* 0x000fe200078e0a03 */
[----:B------:R-:W-:Y:S01]  /*09f0*/  VOTEU.ALL UP3, P1 ;  /* 0x00000000003f7886 */ /* 0x000fe20000860000 */
[----:B------:R-:W-:-:S02]  /*0a00*/  IMAD R7, R7, 0x4, R8 ;  /* 0x0000000407077824 */ /* 0x000fc400078e0208 */
[----:B------:R-:W-:Y:S01]  /*0a10*/  FMUL R6, R6, UR4 ;  /* 0x0000000406067c20 */ /* 0x000fe20008400000 */
[----:B------:R-:W-:Y:S01]  /*0a20*/  UMOV UR4, 0x20 ;  /* 0x0000002000047882 */ /* 0x000fe20000000000 */
[----:B------:R-:W-:Y:S01]  /*0a30*/  VOTEU.ALL UP4, P1 ;  /* 0x00000000003f7886 */ /* 0x000fe20000880000 */
[----:B------:R-:W-:-:S04]  /*0a40*/  @!UP0 UIADD3 UR4, -UR4, 0x100000, URZ ;  /* 0x0010000004048890 */ /* 0x000fc8000fffe13f */
[----:B------:R-:W-:Y:S02]  /*0a50*/  @!UP0 USHF.L.U32 UR5, UR4, 0xb, URZ ;  /* 0x0000000b04058899 */ /* 0x000fe4000800063f */
[----:B------:R-:W-:Y:S01]  /*0a60*/  @!UP0 USHF.L.U32 UR4, UR4, 0x1, URZ ;  /* 0x0000000104048899 */ /* 0x000fe2000800063f */
[----:B------:R-:W3:Y:S01]  /*0a70*/  LDC R9, c[0x0][0x144] ;  /* 0x00005100ff097b82 */ /* 0x000ee20000000800 */
[----:B--2---:R-:W-:Y:S01]  /*0a80*/  IMAD.SHL.U32 R0, R7, 0x4, RZ ;  /* 0x0000000407007824 */ /* 0x004fe200078e00ff */
[----:B------:R-:W2:Y:S01]  /*0a90*/  F2I.U32.TRUNC.NTZ R6, R6 ;  /* 0x0000000600067305 */ /* 0x000ea2000020f000 */
[----:B------:R-:W-:Y:S01]  /*0aa0*/  VOTEU.ALL UP5, P1 ;  /* 0x00000000003f7886 */ /* 0x000fe200008a0000 */
[----:B------:R-:W-:Y:S01]  /*0ab0*/  ISETP.NE.AND P1, PT, R22, 0x3, PT ;  /* 0x000000031600780c */ /* 0x000fe20003f25270 */
[----:B-----5:R-:W-:Y:S01]  /*0ac0*/  IMAD.MOV R4, RZ, RZ, -R4 ;  /* 0x000000ffff047224 */ /* 0x020fe200078e0a04 */
[----:B-1----:R-:W-:Y:S01]  /*0ad0*/  @!UP0 ULEA UR6, UR8, UR6, 0x18 ;  /* 0x0000000608068291 */ /* 0x002fe2000f8ec03f */
[----:B0-----:R-:W-:Y:S01]  /*0ae0*/  ISETP.EQ.U32.AND P3, PT, R12, 0x1, PT ;  /* 0x000000010c00780c */ /* 0x001fe20003f62070 */
[----:B------:R-:W-:-:S04]  /*0af0*/  @!UP1 UIADD3 UR8, -UR9, 0x100000, URZ ;  /* 0x0010000009089890 */ /* 0x000fc8000fffe13f */
[----:B------:R-:W-:Y:S02]  /*0b00*/  @!UP1 USHF.L.U32 UR9, UR8, 0xb, URZ ;  /* 0x0000000b08099899 */ /* 0x000fe4000800063f */
[----:B------:R-:W-:Y:S01]  /*0b10*/  @!UP1 USHF.L.U32 UR8, UR8, 0x1, URZ ;  /* 0x0000000108089899 */ /* 0x000fe2000800063f */
[----:B------:R-:W-:Y:S01]  /*0b20*/  LOP3.LUT R7, R7, 0xc, R0, 0x78, !PT ;  /* 0x0000000c07077812 */ /* 0x000fe200078e7800 */
[----:B------:R-:W-:Y:S01]  /*0b30*/  VOTEU.ALL UP0, P0 ;  /* 0x00000000003f7886 */ /* 0x000fe20000000000 */
[----:B------:R-:W-:Y:S02]  /*0b40*/  ISETP.EQ.OR P1, PT, R22, RZ, !P1 ;  /* 0x000000ff1600720c */ /* 0x000fe40004f22670 */
[----:B----4-:R-:W-:Y:S02]  /*0b50*/  R2UR UR7, R13 ;  /* 0x000000000d0772ca */ /* 0x010fe400000e0000 */
[----:B------:R-:W-:Y:S01]  /*0b60*/  ISETP.EQ.AND P1, PT, R5, RZ, P1 ;  /* 0x000000ff0500720c */ /* 0x000fe20000f22270 */
[----:B---3--:R-:W-:Y:S01]  /*0b70*/  @!UP1 ULEA UR10, UR11, UR10, 0x18 ;  /* 0x0000000a0b0a9291 */ /* 0x008fe2000f8ec03f */
[----:B--2---:R-:W-:Y:S01]  /*0b80*/  IMAD.MOV R28, RZ, RZ, -R6 ;  /* 0x000000ffff1c7224 */ /* 0x004fe200078e0a06 */
[----:B------:R-:W-:Y:S01]  /*0b90*/  VOTEU.ALL UP1, P0 ;  /* 0x00000000003f7886 */ /* 0x000fe20000020000 */
[----:B------:R-:W0:Y:S02]  /*0ba0*/  FENCE.VIEW.ASYNC.S ;  /* 0x00000000000073c6 */ /* 0x000e240000000000 */
[----:B0-----:R0:W1:Y:S01]  /*0bb0*/  @!UP0 SYNCS.EXCH.64 URZ, [UR6+0x250], UR4 ;  /* 0x00025004063f85b2 */ /* 0x0010620008000100 */
[----:B------:R-:W-:Y:S01]  /*0bc0*/  LOP3.LUT P0, RZ, R11, 0x7, RZ, 0xc0, !PT ;  /* 0x000000070bff7812 */ /* 0x000fe2000780c0ff */
[----:B------:R-:W-:Y:S01]  /*0bd0*/  IMAD R0, R25, R28, R16 ;  /* 0x0000001c19007224 */ /* 0x000fe200078e0210 */
[----:B------:R-:W-:Y:S01]  /*0be0*/  SEL R6, RZ, 0x1, !P1 ;  /* 0x00000001ff067807 */ /* 0x000fe20004800000 */
[----:B------:R-:W-:Y:S01]  /*0bf0*/  IMAD R23, R9, R4, UR12 ;  /* 0x0000000c09177e24 */ /* 0x000fe2000f8e0204 */
[----:B------:R-:W-:-:S02]  /*0c00*/  ISETP.LT.U32.AND P0, PT, R7, 0x2, !P0 ;  /* 0x000000020700780c */ /* 0x000fc40004701070 */
[----:B------:R-:W-:Y:S02]  /*0c10*/  ISETP.NE.AND P4, PT, R0, R7, PT ;  /* 0x000000070000720c */ /* 0x000fe40003f85270 */
[----:B------:R-:W-:Y:S02]  /*0c20*/  SEL R6, R6, 0x2, P5 ;  /* 0x0000000206067807 */ /* 0x000fe40002800000 */
[----:B------:R-:W-:Y:S01]  /*0c30*/  ISETP.EQ.OR P4, PT, R23, RZ, !P4 ;  /* 0x000000ff1700720c */ /* 0x000fe20006782670 */
[----:B------:R0:W2:Y:S01]  /*0c40*/  @!UP1 SYNCS.EXCH.64 URZ, [UR6+0x258], UR4 ;  /* 0x00025804063f95b2 */ /* 0x0000a20008000100 */
[----:B------:R-:W-:Y:S02]  /*0c50*/  NOP ;  /* 0x0000000000007918 */ /* 0x000fe40000000000 */
[----:B------:R-:W-:Y:S01]  /*0c60*/  PLOP3.LUT P0, PT, P0, P4, PT, 0x80, 0x0 ;  /* 0x000000000000781c */ /* 0x000fe20000709070 */
[----:B------:R0:W3:Y:S01]  /*0c70*/  @!UP2 SYNCS.EXCH.64 URZ, [UR10+0x230], UR8 ;  /* 0x000230080a3fa5b2 */ /* 0x0000e20008000100 */
[----:B------:R0:W4:Y:S01]  /*0c80*/  @!UP3 SYNCS.EXCH.64 URZ, [UR10+0x238], UR8 ;  /* 0x000238080a3fb5b2 */ /* 0x0001220008000100 */
[----:B------:R0:W0:Y:S01]  /*0c90*/  @!UP4 SYNCS.EXCH.64 URZ, [UR10+0x240], UR8 ;  /* 0x000240080a3fc5b2 */ /* 0x0000220008000100 */
[----:B------:R0:W0:Y:S01]  /*0ca0*/  @!UP5 SYNCS.EXCH.64 URZ, [UR10+0x248], UR8 ;  /* 0x000248080a3fd5b2 */ /* 0x0000220008000100 */
[----:B------:R-:W-:Y:S01]  /*0cb0*/  NOP ;  /* 0x0000000000007918 */ /* 0x000fe20000000000 */
[----:B-1----:R-:W-:Y:S07]  /*0cc0*/  @!P3 BRA `(.L_x_4) ;  /* 0x000000000008b947 */ /* 0x002fee0003800000 */
[----:B0-234-:R-:W-:Y:S01]  /*0cd0*/  UCGABAR_ARV ;  /* 0x00000000000079c7 */ /* 0x01dfe20008000000 */
[----:B------:R-:W-:Y:S05]  /*0ce0*/  BRA `(.L_x_5) ;  /* 0x0000000000047947 */ /* 0x000fea0003800000 */
.L_x_4:
[----:B0-234-:R-:W-:Y:S01]  /*0cf0*/  NOP ;  /* 0x0000000000007918 */ /* 0x01dfe20000000000 */
.L_x_5:
[----:B------:R-:W-:Y:S01]  /*0d00*/  ULDC.64 UR4, c[0x0][0x698] ;  /* 0x0001a60000047ab9 */ /* 0x000fe20000000a00 */
[----:B------:R-:W-:Y:S01]  /*0d10*/  ULDC.64 UR22, c[0x0][0x208] ;  /* 0x0000820000167ab9 */ /* 0x000fe20000000a00 */
[----:B------:R-:W-:-:S04]  /*0d20*/  ISETP.NE.U32.AND P1, PT, RZ, UR4, PT ;  /* 0x00000004ff007c0c */ /* 0x000fc8000bf25070 */
[----:B------:R-:W-:-:S13]  /*0d30*/  ISETP.NE.AND.EX P1, PT, RZ, UR5, PT, P1 ;  /* 0x00000005ff007c0c */ /* 0x000fda000bf25310 */
[----:B------:R-:W-:Y:S05]  /*0d40*/  @!P1 BRA `(.L_x_6) ;  /* 0x00000000001c9947 */ /* 0x000fea0003800000 */
[----:B------:R-:W0:Y:S02]  /*0d50*/  LDC.64 R2, c[0x0][0x698] ;  /* 0x0001a600ff027b82 */ /* 0x000e240000000a00 */
[----:B0-----:R-:W2:Y:S02]  /*0d60*/  LDG.E.64 R2, desc[UR22][R2.64] ;  /* 0x0000001602027981 */ /* 0x001ea4000c1e1b00 */
[----:B--2---:R-:W-:-:S04]  /*0d70*/  ISETP.NE.U32.AND P1, PT, R2, RZ, PT ;  /* 0x000000ff0200720c */ /* 0x004fc80003f25070 */
[----:B------:R-:W-:-:S13]  /*0d80*/  ISETP.NE.AND.EX P1, PT, R3, RZ, PT, P1 ;  /* 0x000000ff0300720c */ /* 0x000fda0003f25310 */
[----:B------:R-:W-:Y:S05]  /*0d90*/  @!P1 BRA `(.L_x_6) ;  /* 0x0000000000089947 */ /* 0x000fea0003800000 */
[----:B------:R0:W5:Y:S01]  /*0da0*/  LD.E R13, desc[UR22][R2.64] ;  /* 0x00000016020d7980 */ /* 0x000162000c101900 */
[----:B------:R-:W-:Y:S05]  /*0db0*/  BRA `(.L_x_7) ;  /* 0x0000000000207947 */ /* 0x000fea0003800000 */
.L_x_6:
[----:B------:R-:W-:Y:S02]  /*0dc0*/  ULDC.64 UR4, c[0x0][0x688] ;  /* 0x0001a20000047ab9 */ /* 0x000fe40000000a00 */
[----:B------:R-:W-:-:S04]  /*0dd0*/  ISETP.NE.U32.AND P1, PT, RZ, UR4, PT ;  /* 0x00000004ff007c0c */ /* 0x000fc8000bf25070 */
[----:B------:R-:W-:-:S13]  /*0de0*/  ISETP.NE.AND.EX P1, PT, RZ, UR5, PT, P1 ;  /* 0x00000005ff007c0c */ /* 0x000fda000bf25310 */
[----:B------:R-:W-:Y:S05]  /*0df0*/  @!P1 BRA `(.L_x_8) ;  /* 0x00000000000c9947 */ /* 0x000fea0003800000 */
[----:B------:R-:W0:Y:S02]  /*0e00*/  LDC.64 R2, c[0x0][0x688] ;  /* 0x0001a200ff027b82 */ /* 0x000e240000000a00 */
[----:B0-----:R1:W5:Y:S01]  /*0e10*/  LDG.E R13, desc[UR22][R2.64] ;  /* 0x00000016020d7981 */ /* 0x001362000c1e1900 */
[----:B------:R-:W-:Y:S05]  /*0e20*/  BRA `(.L_x_7) ;  /* 0x0000000000047947 */ /* 0x000fea0003800000 */
.L_x_8:
[----:B------:R-:W2:Y:S02]  /*0e30*/  LDC R13, c[0x0][0x680] ;  /* 0x0001a000ff0d7b82 */ /* 0x000ea40000000800 */
.L_x_7:
[----:B------:R-:W-:Y:S02]  /*0e40*/  ULDC.64 UR4, c[0x0][0x6a0] ;  /* 0x0001a80000047ab9 */ /* 0x000fe40000000a00 */
[----:B------:R-:W-:-:S04]  /*0e50*/  ISETP.NE.U32.AND P1, PT, RZ, UR4, PT ;  /* 0x00000004ff007c0c */ /* 0x000fc8000bf25070 */
[----:B------:R-:W-:-:S13]  /*0e60*/  ISETP.NE.AND.EX P1, PT, RZ, UR5, PT, P1 ;  /* 0x00000005ff007c0c */ /* 0x000fda000bf25310 */
[----:B------:R-:W-:Y:S05]  /*0e70*/  @!P1 BRA `(.L_x_9) ;  /* 0x00000000001c9947 */ /* 0x000fea0003800000 */
[----:B01----:R-:W0:Y:S02]  /*0e80*/  LDC.64 R2, c[0x0][0x6a0] ;  /* 0x0001a800ff027b82 */ /* 0x003e240000000a00 */
[----:B0-----:R-:W3:Y:S02]  /*0e90*/  LDG.E.64 R2, desc[UR22][R2.64] ;  /* 0x0000001602027981 */ /* 0x001ee4000c1e1b00 */
[----:B---3--:R-:W-:-:S04]  /*0ea0*/  ISETP.NE.U32.AND P1, PT, R2, RZ, PT ;  /* 0x000000ff0200720c */ /* 0x008fc80003f25070 */
[----:B------:R-:W-:-:S13]  /*0eb0*/  ISETP.NE.AND.EX P1, PT, R3, RZ, PT, P1 ;  /* 0x000000ff0300720c */ /* 0x000fda0003f25310 */
[----:B------:R-:W-:Y:S05]  /*0ec0*/  @!P1 BRA `(.L_x_9) ;  /* 0x0000000000089947 */ /* 0x000fea0003800000 */
[----:B------:R0:W5:Y:S01]  /*0ed0*/  LD.E R14, desc[UR22][R2.64] ;  /* 0x00000016020e7980 */ /* 0x000162000c101900 */
[----:B------:R-:W-:Y:S05]  /*0ee0*/  BRA `(.L_x_10) ;  /* 0x0000000000207947 */ /* 0x000fea0003800000 */
.L_x_9:
[----:B------:R-:W-:Y:S02]  /*0ef0*/  ULDC.64 UR4, c[0x0][0x690] ;  /* 0x0001a40000047ab9 */ /* 0x000fe40000000a00 */
[----:B------:R-:W-:-:S04]  /*0f00*/  ISETP.NE.U32.AND P1, PT, RZ, UR4, PT ;  /* 0x00000004ff007c0c */ /* 0x000fc8000bf25070 */
[----:B------:R-:W-:-:S13]  /*0f10*/  ISETP.NE.AND.EX P1, PT, RZ, UR5, PT, P1 ;  /* 0x00000005ff007c0c */ /* 0x000fda000bf25310 */
[----:B------:R-:W-:Y:S05]  /*0f20*/  @!P1 BRA `(.L_x_11) ;  /* 0x00000000000c9947 */ /* 0x000fea0003800000 */
[----:B------:R-:W3:Y:S02]  /*0f30*/  LDC.64 R14, c[0x0][0x690] ;  /* 0x0001a400ff0e7b82 */ /* 0x000ee40000000a00 */
[----:B---3--:R3:W5:Y:S01]  /*0f40*/  LDG.E R14, desc[UR22][R14.64] ;  /* 0x000000160e0e7981 */ /* 0x008762000c1e1900 */
[----:B------:R-:W-:Y:S05]  /*0f50*/  BRA `(.L_x_10) ;  /* 0x0000000000047947 */ /* 0x000fea0003800000 */
.L_x_11:
[----:B------:R-:W4:Y:S02]  /*0f60*/  LDC R14, c[0x0][0x684] ;  /* 0x0001a100ff0e7b82 */ /* 0x000f240000000800 */
.L_x_10:
[----:B------:R-:W1:Y:S01]  /*0f70*/  LDC R0, c[0x0][0x75c] ;  /* 0x0001d700ff007b82 */ /* 0x000e620000000800 */
[----:B------:R-:W-:Y:S01]  /*0f80*/  ULDC UR6, c[0x0][0x604] ;  /* 0x0001810000067ab9 */ /* 0x000fe20000000800 */
[----:B------:R-:W-:Y:S01]  /*0f90*/  ISETP.NE.AND P1, PT, R5, 0x2, PT ;  /* 0x000000020500780c */ /* 0x000fe20003f25270 */
[----:B------:R-:W-:Y:S01]  /*0fa0*/  UIADD3 UR6, UR6, 0x1f, URZ ;  /* 0x0000001f06067890 */ /* 0x000fe2000fffe03f */
[----:B------:R-:W-:Y:S01]  /*0fb0*/  IMAD.U32 R4, RZ, RZ, UR12 ;  /* 0x0000000cff047e24 */ /* 0x000fe2000f8e00ff */
[----:B------:R-:W-:Y:S01]  /*0fc0*/  UMOV UR5, URZ ;  /* 0x0000003f00057c82 */ /* 0x000fe20008000000 */
[----:B------:R-:W-:Y:S01]  /*0fd0*/  UMOV UR4, URZ ;  /* 0x0000003f00047c82 */ /* 0x000fe20008000000 */
[----:B------:R-:W-:-:S04]  /*0fe0*/  USHF.R.S32.HI UR10, URZ, 0x1f, UR6 ;  /* 0x0000001f3f0a7899 */ /* 0x000fc80008011406 */
[----:B------:R-:W-:-:S04]  /*0ff0*/  ULEA.HI UR6, UR10, UR6, URZ, 0x5 ;  /* 0x000000060a067291 */ /* 0x000fc8000f8f283f */
[----:B------:R-:W-:Y:S01]  /*1000*/  USHF.R.S32.HI UR6, URZ, 0x5, UR6 ;  /* 0x000000053f067899 */ /* 0x000fe20008011406 */
[----:B-1----:R-:W-:-:S13]  /*1010*/  ISETP.NE.AND P4, PT, R0, 0x1, PT ;  /* 0x000000010000780c */ /* 0x002fda0003f85270 */
[----:B0-----:R-:W0:Y:S01]  /*1020*/  @P4 LDC R3, c[0x0][0x10] ;  /* 0x00000400ff034b82 */ /* 0x001e220000000800 */
[----:B------:R-:W-:Y:S02]  /*1030*/  @P4 IMAD.MOV.U32 R17, RZ, RZ, RZ ;  /* 0x000000ffff114224 */ /* 0x000fe400078e00ff */
[----:B------:R-:W-:-:S05]  /*1040*/  @P4 IMAD.MOV.U32 R5, RZ, RZ, RZ ;  /* 0x000000ffff054224 */ /* 0x000fca00078e00ff */
[----:B------:R-:W1:Y:S01]  /*1050*/  @!P4 LDC R9, c[0x0][0xc] ;  /* 0x00000300ff09cb82 */ /* 0x000e620000000800 */
[----:B------:R-:W-:Y:S01]  /*1060*/  ULDC UR8, c[0x0][0xc] ;  /* 0x0000030000087ab9 */ /* 0x000fe20000000800 */
[----:B------:R-:W-:Y:S02]  /*1070*/  ULDC UR9, c[0x0][0x10] ;  /* 0x0000040000097ab9 */ /* 0x000fe40000000800 */
[----:B------:R-:W-:-:S04]  /*1080*/  UIMAD.WIDE.U32 UR8, UR8, UR9, URZ ;  /* 0x00000009080872a5 */ /* 0x000fc8000f8e003f */
[----:B------:R-:W3:Y:S01]  /*1090*/  LDC R8, c[0x0][0x14] ;  /* 0x00000500ff087b82 */ /* 0x000ee20000000800 */
[----:B0-----:R-:W-:-:S04]  /*10a0*/  @P4 IMAD.WIDE.U32 R2, R3, UR12, R16 ;  /* 0x0000000c03024c25 */ /* 0x001fc8000f8e0010 */
[----:B------:R-:W-:Y:S02]  /*10b0*/  @P4 IMAD.IADD R3, R3, 0x1, R5 ;  /* 0x0000000103034824 */ /* 0x000fe400078e0205 */
[----:B------:R-:W-:Y:S02]  /*10c0*/  IMAD.MOV.U32 R5, RZ, RZ, RZ ;  /* 0x000000ffff057224 */ /* 0x000fe400078e00ff */
[----:B-1----:R-:W-:-:S04]  /*10d0*/  @!P4 IMAD.WIDE.U32 R4, R16, R9, R4 ;  /* 0x000000091004c225 */ /* 0x002fc800078e0004 */
[----:B------:R-:W-:Y:S02]  /*10e0*/  @!P4 IMAD.MOV.U32 R2, RZ, RZ, R4 ;  /* 0x000000ffff02c224 */ /* 0x000fe400078e0004 */
[C---:B---3--:R-:W-:Y:S02]  /*10f0*/  IMAD R15, R8.reuse, UR9, RZ ;  /* 0x00000009080f7c24 */ /* 0x048fe4000f8e02ff */
[----:B------:R-:W-:Y:S01]  /*1100*/  IMAD.WIDE.U32 R8, R8, UR8, RZ ;  /* 0x0000000808087c25 */ /* 0x000fe2000f8e00ff */
[----:B------:R-:W-:-:S03]  /*1110*/  ULDC.64 UR8, c[0x0][0x750] ;  /* 0x0001d40000087ab9 */ /* 0x000fc60000000a00 */
[----:B------:R-:W-:Y:S02]  /*1120*/  @!P4 IMAD.MOV.U32 R3, RZ, RZ, R5 ;  /* 0x000000ffff03c224 */ /* 0x000fe400078e0005 */
[----:B------:R-:W-:Y:S01]  /*1130*/  IMAD.IADD R12, R9, 0x1, R15 ;  /* 0x00000001090c7824 */ /* 0x000fe200078e020f */
[----:B------:R-:W-:Y:S06]  /*1140*/  @P1 BRA `(.L_x_12) ;  /* 0x0000000000201947 */ /* 0x000fec0003800000 */
[----:B------:R-:W-:Y:S01]  /*1150*/  UISETP.GE.U32.AND UP0, UPT, UR6, 0x22, UPT ;  /* 0x000000220600788c */ /* 0x000fe2000bf06070 */
[----:B------:R-:W-:Y:S01]  /*1160*/  IADD3 R2, P1, R2, R8, RZ ;  /* 0x0000000802027210 */ /* 0x000fe20007f3e0ff */
[----:B------:R-:W-:-:S04]  /*1170*/  UIMAD.WIDE.U32 UR4, UR6, -0xf0f0f0f, URZ ;  /* 0xf0f0f0f1060478a5 */ /* 0x000fc8000f8e003f */
[----:B------:R-:W-:Y:S01]  /*1180*/  USHF.R.U32.HI UR5, URZ, 0x5, UR5 ;  /* 0x000000053f057899 */ /* 0x000fe20008011605 */
[----:B------:R-:W-:Y:S02]  /*1190*/  IMAD.X R3, R12, 0x1, R3, P1 ;  /* 0x000000010c037824 */ /* 0x000fe400008e0603 */
[----:B------:R-:W-:Y:S02]  /*11a0*/  UMOV UR4, URZ ;  /* 0x0000003f00047c82 */ /* 0x000fe40008000000 */
[----:B------:R-:W-:Y:S02]  /*11b0*/  @UP0 ULOP3.LUT UR4, UR5, 0x1, URZ, 0xc0, !UPT ;  /* 0x0000000105040892 */ /* 0x000fe4000f8ec03f */
[----:B------:R-:W-:-:S12]  /*11c0*/  UIMAD UR5, UR5, -0x22, UR6 ;  /* 0xffffffde050578a4 */ /* 0x000fd8000f8e0206 */
.L_x_12:
[----:B------:R-:W-:Y:S01]  /*11d0*/  ISETP.GE.U32.AND P1, PT, R2, UR8, PT ;  /* 0x0000000802007c0c */ /* 0x000fe2000bf26070 */
[----:B------:R-:W-:Y:S01]  /*11e0*/  IMAD.MOV.U32 R0, RZ, RZ, -0x1 ;  /* 0xffffffffff007424 */ /* 0x000fe200078e00ff */
[----:B------:R-:W-:Y:S01]  /*11f0*/  PRMT R15, RZ, 0x7610, R15 ;  /* 0x00007610ff0f7816 */ /* 0x000fe2000000000f */
[----:B------:R-:W-:Y:S01]  /*1200*/  IMAD.MOV.U32 R4, RZ, RZ, -0x1 ;  /* 0xffffffffff047424 */ /* 0x000fe200078e00ff */
[----:B------:R-:W-:Y:S01]  /*1210*/  ISETP.GE.U32.AND.EX P1, PT, R3, UR9, PT, P1 ;  /* 0x0000000903007c0c */ /* 0x000fe2000bf26110 */
[----:B------:R-:W-:-:S12]  /*1220*/  IMAD.MOV.U32 R5, RZ, RZ, -0x1 ;  /* 0xffffffffff057424 */ /* 0x000fd800078e00ff */
[----:B------:R-:W-:Y:S05]  /*1230*/  @P1 BRA `(.L_x_13) ;  /* 0x0000000400241947 */ /* 0x000fea0003800000 */
[----:B------:R-:W0:Y:S01]  /*1240*/  LDC.64 R30, c[0x0][0x728] ;  /* 0x0001ca00ff1e7b82 */ /* 0x000e220000000a00 */
[----:B------:R-:W-:Y:S02]  /*1250*/  IMAD.MOV.U32 R4, RZ, RZ, R2 ;  /* 0x000000ffff047224 */ /* 0x000fe400078e0002 */
[----:B------:R-:W-:-:S05]  /*1260*/  IMAD.MOV.U32 R5, RZ, RZ, R3 ;  /* 0x000000ffff057224 */ /* 0x000fca00078e0003 */
[----:B------:R-:W1:Y:S08]  /*1270*/  LDC R0, c[0x0][0x730] ;  /* 0x0001cc00ff007b82 */ /* 0x000e700000000800 */
[----:B------:R-:W3:Y:S01]  /*1280*/  LDC.64 R32, c[0x0][0x720] ;  /* 0x0001c800ff207b82 */ /* 0x000ee20000000a00 */
[----:B0-----:R-:W-:-:S04]  /*1290*/  ISETP.NE.U32.AND P1, PT, R30, RZ, PT ;  /* 0x000000ff1e00720c */ /* 0x001fc80003f25070 */
[----:B------:R-:W-:-:S13]  /*12a0*/  ISETP.NE.AND.EX P1, PT, R31, RZ, PT, P1 ;  /* 0x000000ff1f00720c */ /* 0x000fda0003f25310 */
[----:B-1-3--:R-:W-:Y:S05]  /*12b0*/  @!P1 BRA `(.L_x_14) ;  /* 0x0000000000289947 */ /* 0x00afea0003800000 */
[----:B------:R-:W0:Y:S02]  /*12c0*/  LDC R15, c[0x0][0x734] ;  /* 0x0001cd00ff0f7b82 */ /* 0x000e240000000800 */
[----:B0-----:R-:W-:-:S05]  /*12d0*/  IADD3 R15, P1, R2, R15, RZ ;  /* 0x0000000f020f7210 */ /* 0x001fca0007f3e0ff */
[----:B------:R-:W-:-:S04]  /*12e0*/  IMAD.X R27, RZ, RZ, R3, P1 ;  /* 0x000000ffff1b7224 */ /* 0x000fc800008e0603 */
[----:B------:R-:W-:-:S04]  /*12f0*/  IMAD.WIDE.U32 R4, R27, R30, RZ ;  /* 0x0000001e1b047225 */ /* 0x000fc800078e00ff */
[----:B------:R-:W-:-:S04]  /*1300*/  IMAD.WIDE.U32 R18, P1, R15, R31, R4 ;  /* 0x0000001f0f127225 */ /* 0x000fc80007820004 */
[----:B------:R-:W-:-:S04]  /*1310*/  IMAD.WIDE.U32 R4, R15, R30, RZ ;  /* 0x0000001e0f047225 */ /* 0x000fc800078e00ff */
[----:B------:R-:W-:Y:S01]  /*1320*/  IMAD.X R21, RZ, RZ, RZ, P1 ;  /* 0x000000ffff157224 */ /* 0x000fe200008e06ff */
[----:B------:R-:W-:Y:S01]  /*1330*/  IADD3 RZ, P1, R5, R18, RZ ;  /* 0x0000001205ff7210 */ /* 0x000fe20007f3e0ff */
[----:B------:R-:W-:-:S04]  /*1340*/  IMAD.MOV.U32 R20, RZ, RZ, R19 ;  /* 0x000000ffff147224 */ /* 0x000fc800078e0013 */
[----:B------:R-:W-:-:S08]  /*1350*/  IMAD.WIDE.U32.X R4, R27, R31, R20, P1 ;  /* 0x0000001f1b047225 */ /* 0x000fd000008e0414 */
.L_x_14:
[----:B------:R-:W0:Y:S01]  /*1360*/  LDC.64 R34, c[0x0][0x740] ;  /* 0x0001d000ff227b82 */ /* 0x000e220000000a00 */
[-CC-:B------:R-:W-:Y:S01]  /*1370*/  SHF.R.U64 R37, R4, R0.reuse, R5.reuse ;  /* 0x0000000004257219 */ /* 0x180fe20000001205 */
[----:B------:R-:W-:Y:S01]  /*1380*/  IMAD.MOV.U32 R36, RZ, RZ, 0x1 ;  /* 0x00000001ff247424 */ /* 0x000fe200078e00ff */
[----:B------:R-:W-:Y:S02]  /*1390*/  SHF.R.U32.HI R0, RZ, R0, R5 ;  /* 0x00000000ff007219 */ /* 0x000fe40000011605 */
[----:B------:R-:W-:-:S03]  /*13a0*/  IADD3 R15, P1, RZ, -R37, RZ ;  /* 0x80000025ff0f7210 */ /* 0x000fc60007f3e0ff */
[----:B------:R-:W1:Y:S02]  /*13b0*/  LDC R18, c[0x0][0x718] ;  /* 0x0001c600ff127b82 */ /* 0x000e640000000800 */
[----:B------:R-:W-:-:S04]  /*13c0*/  IMAD.X R5, RZ, RZ, ~R0, P1 ;  /* 0x000000ffff057224 */ /* 0x000fc800008e0e00 */
[-C--:B------:R-:W-:Y:S02]  /*13d0*/  IMAD R0, R5, R32.reuse, RZ ;  /* 0x0000002005007224 */ /* 0x080fe400078e02ff */
[----:B------:R-:W3:Y:S01]  /*13e0*/  LDC R20, c[0x0][0x708] ;  /* 0x0001c200ff147b82 */ /* 0x000ee20000000800 */
[----:B------:R-:W-:-:S04]  /*13f0*/  IMAD.WIDE.U32 R4, R15, R32, R2 ;  /* 0x000000200f047225 */ /* 0x000fc800078e0002 */
[----:B------:R-:W-:Y:S02]  /*1400*/  IMAD R15, R15, R33, R0 ;  /* 0x000000210f0f7224 */ /* 0x000fe400078e0200 */
[----:B------:R-:W-:Y:S01]  /*1410*/  IMAD.MOV.U32 R0, RZ, RZ, -0x1 ;  /* 0xffffffffff007424 */ /* 0x000fe200078e00ff */
[----:B------:R-:W2:Y:S01]  /*1420*/  LDC R31, c[0x0][0x758] ;  /* 0x0001d600ff1f7b82 */ /* 0x000ea20000000800 */
[----:B------:R-:W-:Y:S01]  /*1430*/  IMAD.IADD R5, R5, 0x1, R15 ;  /* 0x0000000105057824 */ /* 0x000fe200078e020f */
[----:B0-----:R-:W-:-:S04]  /*1440*/  ISETP.NE.U32.AND P1, PT, R34, RZ, PT ;  /* 0x000000ff2200720c */ /* 0x001fc80003f25070 */
[----:B------:R-:W-:Y:S02]  /*1450*/  ISETP.NE.AND.EX P1, PT, R35, RZ, PT, P1 ;  /* 0x000000ff2300720c */ /* 0x000fe40003f25310 */
[----:B------:R-:W0:Y:S01]  /*1460*/  LDC R29, c[0x0][0x700] ;  /* 0x0001c000ff1d7b82 */ /* 0x000e220000000800 */
[-CC-:B-1----:R-:W-:Y:S02]  /*1470*/  SHF.R.U64 R26, R4, R18.reuse, R5.reuse ;  /* 0x00000012041a7219 */ /* 0x182fe40000001205 */
[----:B------:R-:W-:-:S05]  /*1480*/  SHF.R.U32.HI R5, RZ, R18, R5 ;  /* 0x00000012ff057219 */ /* 0x000fca0000011605 */
[----:B------:R-:W1:Y:S01]  /*1490*/  LDC R30, c[0x0][0x748] ;  /* 0x0001d200ff1e7b82 */ /* 0x000e620000000800 */
[-CC-:B---3--:R-:W-:Y:S02]  /*14a0*/  SHF.R.U64 R38, R26, R20.reuse, R5.reuse ;  /* 0x000000141a267219 */ /* 0x188fe40000001205 */
[----:B------:R-:W-:-:S05]  /*14b0*/  SHF.R.U32.HI R4, RZ, R20, R5 ;  /* 0x00000014ff047219 */ /* 0x000fca0000011605 */
[----:B------:R-:W3:Y:S01]  /*14c0*/  LDC R32, c[0x0][0x738] ;  /* 0x0001ce00ff207b82 */ /* 0x000ee20000000800 */
[-CC-:B--2---:R-:W-:Y:S02]  /*14d0*/  SHF.R.U64 R40, R38, R31.reuse, R4.reuse ;  /* 0x0000001f26287219 */ /* 0x184fe40000001204 */
[-C--:B------:R-:W-:Y:S02]  /*14e0*/  SHF.L.U32 R0, R0, R31.reuse, RZ ;  /* 0x0000001f00007219 */ /* 0x080fe400000006ff */
[----:B------:R-:W-:Y:S01]  /*14f0*/  SHF.R.U32.HI R5, RZ, R31, R4 ;  /* 0x0000001fff057219 */ /* 0x000fe20000011604 */
[----:B------:R-:W-:Y:S01]  /*1500*/  IMAD.MOV.U32 R4, RZ, RZ, R40 ;  /* 0x000000ffff047224 */ /* 0x000fe200078e0028 */
[----:B------:R-:W-:Y:S01]  /*1510*/  LOP3.LUT R15, RZ, R0, RZ, 0x33, !PT ;  /* 0x00000000ff0f7212 */ /* 0x000fe200078e33ff */
[----:B------:R-:W2:Y:S01]  /*1520*/  LDC R33, c[0x0][0x710] ;  /* 0x0001c400ff217b82 */ /* 0x000ea20000000800 */
[----:B------:R-:W-:Y:S05]  /*1530*/  @!P1 BRA `(.L_x_15) ;  /* 0x0000000000289947 */ /* 0x000fea0003800000 */
[----:B------:R-:W4:Y:S02]  /*1540*/  LDC R21, c[0x0][0x74c] ;  /* 0x0001d300ff157b82 */ /* 0x000f240000000800 */
[----:B----4-:R-:W-:-:S05]  /*1550*/  IADD3 R21, P1, R40, R21, RZ ;  /* 0x0000001528157210 */ /* 0x010fca0007f3e0ff */
        /* <DEDUP_REMOVED lines=8> */
.L_x_15:
[----:B-1----:R-:W-:Y:S01]  /*15e0*/  SHF.R.U64 R4, R4, R30, R5 ;  /* 0x0000001e04047219 */ /* 0x002fe20000001205 */
[----:B0-----:R-:W-:Y:S01]  /*15f0*/  VIADD R5, R29, 0xffffffff ;  /* 0xffffffff1d057836 */ /* 0x001fe20000000000 */
[----:B------:R-:W-:Y:S01]  /*1600*/  SHF.L.U32 R0, R36, R31, RZ ;  /* 0x0000001f24007219 */ /* 0x000fe200000006ff */
[----:B------:R-:W-:Y:S01]  /*1610*/  @P4 IMAD R23, R25, R28, R16 ;  /* 0x0000001c19174224 */ /* 0x000fe200078e0210 */
[----:B------:R-:W-:Y:S01]  /*1620*/  LOP3.LUT R15, R38, R15, RZ, 0xc0, !PT ;  /* 0x0000000f260f7212 */ /* 0x000fe200078ec0ff */
[----:B------:R-:W-:Y:S01]  /*1630*/  IMAD.MOV R17, RZ, RZ, -R4 ;  /* 0x000000ffff117224 */ /* 0x000fe200078e0a04 */
[----:B------:R-:W-:-:S03]  /*1640*/  LOP3.LUT R5, R26, R5, RZ, 0xc0, !PT ;  /* 0x000000051a057212 */ /* 0x000fc600078ec0ff */
[----:B------:R-:W-:Y:S02]  /*1650*/  IMAD R0, R0, R4, R15 ;  /* 0x0000000400007224 */ /* 0x000fe400078e020f */
[----:B---3--:R-:W-:Y:S02]  /*1660*/  IMAD R4, R17, R32, R40 ;  /* 0x0000002011047224 */ /* 0x008fe400078e0228 */
[----:B--2---:R-:W-:Y:S02]  /*1670*/  IMAD R0, R0, R33, R23 ;  /* 0x0000002100007224 */ /* 0x004fe400078e0217 */
[----:B------:R-:W-:Y:S02]  /*1680*/  IMAD R5, R4, R29, R5 ;  /* 0x0000001d04057224 */ /* 0x000fe400078e0205 */
[----:B------:R-:W-:-:S03]  /*1690*/  IMAD.MOV.U32 R15, RZ, RZ, 0x1 ;  /* 0x00000001ff0f7424 */ /* 0x000fc600078e00ff */
[----:B------:R-:W-:Y:S02]  /*16a0*/  SEL R4, R5, R0, !P4 ;  /* 0x0000000005047207 */ /* 0x000fe40006000000 */
[----:B------:R-:W-:Y:S01]  /*16b0*/  SEL R0, R0, R5, !P4 ;  /* 0x0000000500007207 */ /* 0x000fe20006000000 */
[----:B------:R-:W-:-:S07]  /*16c0*/  IMAD.MOV.U32 R5, RZ, RZ, R37 ;  /* 0x000000ffff057224 */ /* 0x000fce00078e0025 */
.L_x_13:
[----:B------:R-:W-:Y:S05]  /*16d0*/  @!P3 BRA `(.L_x_16) ;  /* 0x00000000000cb947 */ /* 0x000fea0003800000 */
[----:B------:R-:W-:Y:S01]  /*16e0*/  UCGABAR_WAIT ;  /* 0x0000000000007dc7 */ /* 0x000fe20008000000 */
[----:B------:R-:W-:Y:S01]  /*16f0*/  CCTL.IVALL ;  /* 0x00000000ff00798f */ /* 0x000fe20002000000 */
[----:B------:R-:W-:Y:S05]  /*1700*/  BRA `(.L_x_17) ;  /* 0x0000000000047947 */ /* 0x000fea0003800000 */
.L_x_16:
[----:B------:R-:W-:Y:S06]  /*1710*/  BAR.SYNC.DEFER_BLOCKING 0x0 ;  /* 0x0000000000007b1d */ /* 0x000fec0000010000 */
.L_x_17:
[----:B------:R-:W-:Y:S05]  /*1720*/  @!P2 BRA `(.L_x_18) ;  /* 0x0000003400eca947 */ /* 0x000fea0003800000 */
[----:B------:R-:W-:-:S13]  /*1730*/  ISETP.GT.U32.AND P1, PT, R39, 0x1, PT ;  /* 0x000000012700780c */ /* 0x000fda0003f24070 */
[----:B------:R-:W-:Y:S05]  /*1740*/  @P1 EXIT ;  /* 0x000000000000194d */ /* 0x000fea0003800000 */
.L_x_19:
[----:B------:R-:W-:-:S08]  /*1750*/  NOP ;  /* 0x0000000000007918 */ /* 0x000fd00000000000 */
[----:B------:R-:W0:Y:S02]  /*1760*/  USETMAXREG.TRY_ALLOC.CTAPOOL UP0, 0xe8 ;  /* 0x000000e8000079c8 */ /* 0x000e240008000600 */
[----:B0-----:R-:W-:-:S13]  /*1770*/  PLOP3.LUT P1, PT, PT, PT, UP0, 0x80, 0x0 ;  /* 0x000000000000781c */ /* 0x001fda0003f2f008 */
[----:B------:R-:W-:Y:S05]  /*1780*/  @!P1 BRA `(.L_x_19) ;  /* 0xfffffffc00f09947 */ /* 0x000fea000383ffff */
[----:B------:R-:W-:-:S13]  /*1790*/  LOP3.LUT P1, RZ, R15, 0xff, RZ, 0xc0, !PT ;  /* 0x000000ff0fff7812 */ /* 0x000fda000782c0ff */
[----:B------:R-:W-:Y:S05]  /*17a0*/  @!P1 EXIT ;  /* 0x000000000000994d */ /* 0x000fea0003800000 */
[-C--:B------:R-:W-:Y:S01]  /*17b0*/  LEA.HI R10, R11, R11.reuse, RZ, 0x1 ;  /* 0x0000000b0b0a7211 */ /* 0x080fe200078f08ff */
[----:B------:R-:W0:Y:S01]  /*17c0*/  S2UR UR10, SR_CgaCtaId ;  /* 0x00000000000a79c3 */ /* 0x000e220000008800 */
[-C--:B------:R-:W-:Y:S01]  /*17d0*/  LEA.HI R17, R24, R11.reuse, RZ, 0x2 ;  /* 0x0000000b18117211 */ /* 0x080fe200078f10ff */
[----:B------:R-:W-:Y:S01]  /*17e0*/  ULDC.64 UR8, c[0x0][0x6b0] ;  /* 0x0001ac0000087ab9 */ /* 0x000fe20000000a00 */
[----:B------:R-:W-:Y:S01]  /*17f0*/  LOP3.LUT R16, R10, 0x7ffffe, RZ, 0xc0, !PT ;  /* 0x007ffffe0a107812 */ /* 0x000fe200078ec0ff */
[----:B------:R-:W-:Y:S01]  /*1800*/  USHF.L.U64.HI UR12, UR8, 0x5, UR9 ;  /* 0x00000005080c7899 */ /* 0x000fe20008010209 */
[----:B------:R-:W-:Y:S01]  /*1810*/  LOP3.LUT R18, R17, 0xfffffffc, RZ, 0xc0, !PT ;  /* 0xfffffffc11127812 */ /* 0x000fe200078ec0ff */
[----:B------:R-:W-:Y:S01]  /*1820*/  USHF.L.U32 UR13, UR8, 0x5, URZ ;  /* 0x00000005080d7899 */ /* 0x000fe2000800063f */
[----:B------:R-:W-:Y:S01]  /*1830*/  LEA.HI R24, R24, R11, RZ, 0x5 ;  /* 0x0000000b18187211 */ /* 0x000fe200078f28ff */
[C---:B------:R-:W-:Y:S01]  /*1840*/  IMAD.IADD R16, R11.reuse, 0x1, -R16 ;  /* 0x000000010b107824 */ /* 0x040fe200078e0a10 */
[----:B------:R-:W1:Y:S01]  /*1850*/  LDC R20, c[0x0][0x758] ;  /* 0x0001d600ff147b82 */ /* 0x000e620000000800 */
[----:B------:R-:W-:Y:S01]  /*1860*/  IMAD.IADD R22, R11, 0x1, -R18 ;  /* 0x000000010b167824 */ /* 0x000fe200078e0a12 */
[--C-:B------:R-:W-:Y:S01]  /*1870*/  SHF.R.S32.HI R11, RZ, 0x2, R17.reuse ;  /* 0x00000002ff0b7819 */ /* 0x100fe20000011411 */
[----:B------:R-:W-:Y:S01]  /*1880*/  ULDC.64 UR8, c[0x0][0x6c8] ;  /* 0x0001b20000087ab9 */ /* 0x000fe20000000a00 */
[----:B------:R-:W-:Y:S01]  /*1890*/  SHF.R.S32.HI R18, RZ, 0x1f, R17 ;  /* 0x0000001fff127819 */ /* 0x000fe20000011411 */
[----:B------:R-:W-:Y:S01]  /*18a0*/  USHF.L.U64.HI UR14, UR8, 0x5, UR9 ;  /* 0x00000005080e7899 */ /* 0x000fe20008010209 */
[----:B------:R-:W-:Y:S01]  /*18b0*/  SHF.R.S32.HI R15, RZ, 0x1, R10 ;  /* 0x00000001ff0f7819 */ /* 0x000fe2000001140a */
[----:B------:R-:W-:Y:S01]  /*18c0*/  UMOV UR16, 0x400 ;  /* 0x0000040000107882 */ /* 0x000fe20000000000 */
[----:B------:R-:W-:Y:S01]  /*18d0*/  LEA.HI R18, R18, R11, RZ, 0x3 ;  /* 0x0000000b12127211 */ /* 0x000fe200078f18ff */
[----:B------:R-:W3:Y:S01]  /*18e0*/  LDC R21, c[0x0][0x288] ;  /* 0x0000a200ff157b82 */ /* 0x000ee20000000800 */
[----:B------:R-:W-:Y:S01]  /*18f0*/  LEA.HI R10, R10, R15, RZ, 0x1 ;  /* 0x0000000f0a0a7211 */ /* 0x000fe200078f08ff */
[----:B------:R-:W-:Y:S01]  /*1900*/  UIADD3 UR9, UR7, -0x1, URZ ;  /* 0xffffffff07097890 */ /* 0x000fe2000fffe03f */
[----:B------:R-:W-:Y:S01]  /*1910*/  LOP3.LUT R18, R18, 0xfffffff8, RZ, 0xc0, !PT ;  /* 0xfffffff812127812 */ /* 0x000fe200078ec0ff */
[----:B------:R-:W-:Y:S01]  /*1920*/  USHF.L.U32 UR15, UR8, 0x5, URZ ;  /* 0x00000005080f7899 */ /* 0x000fe2000800063f */
[----:B------:R-:W-:Y:S01]  /*1930*/  SHF.R.S32.HI R17, RZ, 0x5, R24 ;  /* 0x00000005ff117819 */ /* 0x000fe20000011418 */
[----:B0-----:R-:W-:Y:S01]  /*1940*/  ULEA UR16, UR10, UR16, 0x18 ;  /* 0x000000100a107291 */ /* 0x001fe2000f8ec03f */
[----:B------:R-:W-:Y:S01]  /*1950*/  LOP3.LUT R10, R10, 0x7fffffe, RZ, 0xc0, !PT ;  /* 0x07fffffe0a0a7812 */ /* 0x000fe200078ec0ff */
[----:B------:R-:W0:Y:S01]  /*1960*/  LDC R19, c[0x0][0x700] ;  /* 0x0001c000ff137b82 */ /* 0x000e220000000800 */
[----:B------:R-:W-:Y:S01]  /*1970*/  IMAD.IADD R18, R11, 0x1, -R18 ;  /* 0x000000010b127824 */ /* 0x000fe200078e0a12 */
[----:B------:R-:W-:Y:S01]  /*1980*/  USHF.L.U32 UR8, UR9, 0x3, URZ ;  /* 0x0000000309087899 */ /* 0x000fe2000800063f */
[----:B------:R-:W-:Y:S01]  /*1990*/  IMAD R11, R17, 0x2, R16 ;  /* 0x00000002110b7824 */ /* 0x000fe200078e0210 */
[----:B------:R-:W-:Y:S01]  /*19a0*/  UISETP.NE.AND UP0, UPT, UR9, URZ, UPT ;  /* 0x0000003f0900728c */ /* 0x000fe2000bf05270 */
[----:B------:R-:W-:Y:S01]  /*19b0*/  IMAD.IADD R15, R15, 0x1, -R10 ;  /* 0x000000010f0f7824 */ /* 0x000fe200078e0a0a */
[----:B------:R-:W-:Y:S01]  /*19c0*/  UIADD3 UR9, UR16, 0x300, URZ ;  /* 0x0000030010097890 */ /* 0x000fe2000fffe03f */
[--C-:B------:R-:W-:Y:S01]  /*19d0*/  IMAD R16, R11, 0x8, R18.reuse ;  /* 0x000000080b107824 */ /* 0x100fe200078e0212 */
[----:B------:R-:W-:Y:S01]  /*19e0*/  UIADD3 UR10, UR16, 0x11300, URZ ;  /* 0x00011300100a7890 */ /* 0x000fe2000fffe03f */
[C-C-:B------:R-:W-:Y:S01]  /*19f0*/  IMAD R10, R17.reuse, 0x10, R18.reuse ;  /* 0x00000010110a7824 */ /* 0x140fe200078e0212 */
[----:B------:R-:W-:Y:S01]  /*1a00*/  USEL UR11, URZ, 0x1, UP0 ;  /* 0x000000013f0b7887 */ /* 0x000fe20008000000 */
[----:B------:R-:W-:Y:S01]  /*1a10*/  IMAD R23, R16, 0x2, R15 ;  /* 0x0000000210177824 */ /* 0x000fe200078e020f */
[----:B------:R-:W-:Y:S01]  /*1a20*/  USHF.R.U32.HI UR9, URZ, 0x4, UR9 ;  /* 0x000000043f097899 */ /* 0x000fe20008011609 */
[----:B------:R-:W-:Y:S01]  /*1a30*/  IMAD.MOV.U32 R15, RZ, RZ, -0x1 ;  /* 0xffffffffff0f7424 */ /* 0x000fe200078e00ff */
[----:B------:R-:W-:Y:S01]  /*1a40*/  USHF.R.U32.HI UR10, URZ, 0x4, UR10 ;  /* 0x000000043f0a7899 */ /* 0x000fe2000801160a */
[----:B------:R-:W-:Y:S01]  /*1a50*/  IMAD R11, R17, -0x10, -R18 ;  /* 0xfffffff0110b7824 */ /* 0x000fe200078e0a12 */
[----:B------:R-:W-:Y:S01]  /*1a60*/  VIMNMX R18, RZ, UR6, PT ;  /* 0x00000006ff127c48 */ /* 0x000fe2000bfe0100 */
[----:B------:R-:W-:Y:S01]  /*1a70*/  IMAD.MOV.U32 R17, RZ, RZ, 0x1 ;  /* 0x00000001ff117424 */ /* 0x000fe200078e00ff */
[-C--:B-1----:R-:W-:Y:S01]  /*1a80*/  SHF.L.U32 R16, R15, R20.reuse, RZ ;  /* 0x000000140f107219 */ /* 0x082fe200000006ff */
[----:B------:R-:W-:Y:S01]  /*1a90*/  IMAD.SHL.U32 R23, R23, 0x20, RZ ;  /* 0x0000002017177824 */ /* 0x000fe200078e00ff */
[----:B------:R-:W-:Y:S01]  /*1aa0*/  ULDC UR20, c[0x0][0x284] ;  /* 0x0000a10000147ab9 */ /* 0x000fe20000000800 */
[C---:B---3--:R-:W-:Y:S01]  /*1ab0*/  IMAD R21, R22.reuse, -0x2, R21 ;  /* 0xfffffffe16157824 */ /* 0x048fe200078e0215 */
[----:B------:R-:W-:Y:S01]  /*1ac0*/  SHF.L.U32 R15, R17, R20, RZ ;  /* 0x00000014110f7219 */ /* 0x000fe200000006ff */
[----:B------:R-:W-:Y:S01]  /*1ad0*/  UIADD3 UR24, UR16, 0x230, URZ ;  /* 0x0000023010187890 */ /* 0x000fe2000fffe03f */
[----:B------:R-:W-:Y:S01]  /*1ae0*/  LOP3.LUT R20, RZ, R16, RZ, 0x33, !PT ;  /* 0x00000010ff147212 */ /* 0x000fe200078e33ff */
[----:B------:R-:W-:Y:S01]  /*1af0*/  IMAD.WIDE R16, R22, 0x2, RZ ;  /* 0x0000000216107825 */ /* 0x000fe200078e02ff */
[----:B------:R-:W-:Y:S01]  /*1b00*/  ULOP3.LUT UR8, UR8, 0x8, URZ, 0xc0, !UPT ;  /* 0x0000000808087892 */ /* 0x000fe2000f8ec03f */
[----:B------:R-:W-:Y:S01]  /*1b10*/  SHF.L.U64.HI R12, R8, 0x1, R12 ;  /* 0x00000001080c7819 */ /* 0x000fe2000001020c */
[----:B------:R-:W-:Y:S01]  /*1b20*/  UIADD3 UR25, UP1, UR13, 0x20, URZ ;  /* 0x000000200d197890 */ /* 0x000fe2000ff3e03f */
[----:B------:R-:W-:Y:S01]  /*1b30*/  VIADD R22, R11, UR20 ;  /* 0x000000140b167c36 */ /* 0x000fe20008000000 */
[----:B------:R-:W-:Y:S01]  /*1b40*/  UIADD3 UR26, UP2, UR15, 0x20, URZ ;  /* 0x000000200f1a7890 */ /* 0x000fe2000ff5e03f */
[----:B------:R-:W-:Y:S01]  /*1b50*/  LOP3.LUT R70, R6, 0x1, RZ, 0xfc, !PT ;  /* 0x0000000106467812 */ /* 0x000fe200078efcff */
[----:B------:R-:W-:Y:S01]  /*1b60*/  ULOP3.LUT UR9, UR9, 0x3fff, URZ, 0xc0, !UPT ;  /* 0x00003fff09097892 */ /* 0x000fe2000f8ec03f */
[----:B------:R-:W-:Y:S01]  /*1b70*/  IADD3 R18, -R18, UR6, RZ ;  /* 0x0000000612127c10 */ /* 0x000fe2000fffe1ff */
[----:B------:R-:W-:Y:S01]  /*1b80*/  ULOP3.LUT UR10, UR10, 0x3fff, URZ, 0xc0, !UPT ;  /* 0x00003fff0a0a7892 */ /* 0x000fe2000f8ec03f */
[----:B0-----:R-:W-:Y:S01]  /*1b90*/  VIADD R19, R19, 0xffffffff ;  /* 0xffffffff13137836 */ /* 0x001fe20000000000 */
[----:B------:R-:W-:Y:S01]  /*1ba0*/  SHF.R.S32.HI R11, RZ, 0x1f, R10 ;  /* 0x0000001fff0b7819 */ /* 0x000fe2000001140a */
[----:B------:R-:W-:Y:S01]  /*1bb0*/  IMAD.U32 R71, RZ, RZ, UR11 ;  /* 0x0000000bff477e24 */ /* 0x000fe2000f8e00ff */
[----:B------:R-:W-:Y:S01]  /*1bc0*/  SHF.R.S32.HI R23, RZ, 0x3, R23 ;  /* 0x00000003ff177819 */ /* 0x000fe20000011417 */
[----:B------:R-:W-:-:S02]  /*1bd0*/  USHF.L.U32 UR21, UR6, 0x1, URZ ;  /* 0x0000000106157899 */ /* 0x000fc4000800063f */
[----:B------:R-:W-:Y:S02]  /*1be0*/  ULEA UR7, UR7, UR24, 0x3 ;  /* 0x0000001807077291 */ /* 0x000fe4000f8e183f */
[----:B------:R-:W-:Y:S02]  /*1bf0*/  ULOP3.LUT UR27, UR8, 0x8, URZ, 0x3c, !UPT ;  /* 0x00000008081b7892 */ /* 0x000fe4000f8e3c3f */
[----:B------:R-:W-:Y:S02]  /*1c00*/  ULOP3.LUT UR17, UR8, 0x18, URZ, 0x3c, !UPT ;  /* 0x0000001808117892 */ /* 0x000fe4000f8e3c3f */
[----:B------:R-:W-:Y:S02]  /*1c10*/  UIADD3.X UR29, URZ, UR12, URZ, UP1, !UPT ;  /* 0x0000000c3f1d7290 */ /* 0x000fe40008ffe43f */
[----:B------:R-:W-:Y:S02]  /*1c20*/  UIADD3.X UR28, URZ, UR14, URZ, UP2, !UPT ;  /* 0x0000000e3f1c7290 */ /* 0x000fe400097fe43f */
[----:B------:R-:W-:-:S02]  /*1c30*/  ULOP3.LUT UR18, UR9, 0x10000, URZ, 0xfc, !UPT ;  /* 0x0001000009127892 */ /* 0x000fc4000f8efc3f */
[----:B------:R-:W-:-:S12]  /*1c40*/  ULOP3.LUT UR19, UR10, 0x10000, URZ, 0xfc, !UPT ;  /* 0x000100000a137892 */ /* 0x000fd8000f8efc3f */
.L_x_98:
[----:B------:R-:W-:Y:S01]  /*1c50*/  SHF.L.U32 R25, R71, 0x1f, RZ ;  /* 0x0000001f47197819 */ /* 0x000fe200000006ff */
[----:B------:R-:W-:Y:S01]  /*1c60*/  IMAD.MOV.U32 R24, RZ, RZ, RZ ;  /* 0x000000ffff187224 */ /* 0x000fe200078e00ff */
[----:B------:R-:W-:Y:S02]  /*1c70*/  ISETP.GE.AND P2, PT, R18, 0x1, PT ;  /* 0x000000011200780c */ /* 0x000fe40003f46270 */
[----:B------:R-:W0:Y:S02]  /*1c80*/  SYNCS.PHASECHK.TRANS64.TRYWAIT P1, [UR7+-0x8], R25 ;  /* 0xfffff819ff0075a7 */ /* 0x000e240008020147 */
[----:B01-345:R-:W-:Y:S09]  /*1c90*/  @!P1 BRA `(.L_x_20) ;  /* 0x00000054000c9947 */ /* 0x03bff20003800000 */
.L_x_150:
[----:B0-----:R-:W-:Y:S01]  /*1ca0*/  IMAD.MOV.U32 R25, RZ, RZ, RZ ;  /* 0x000000ffff197224 */ /* 0x001fe200078e00ff */
[----:B------:R-:W-:Y:S02]  /*1cb0*/  CS2R R26, SRZ ;  /* 0x00000000001a7805 */ /* 0x000fe4000001ff00 */
[----:B------:R-:W-:Y:S02]  /*1cc0*/  CS2R R28, SRZ ;  /* 0x00000000001c7805 */ /* 0x000fe4000001ff00 */
[----:B------:R-:W-:Y:S02]  /*1cd0*/  CS2R R30, SRZ ;  /* 0x00000000001e7805 */ /* 0x000fe4000001ff00 */
[----:B------:R-:W-:Y:S02]  /*1ce0*/  CS2R R32, SRZ ;  /* 0x0000000000207805 */ /* 0x000fe4000001ff00 */
[----:B------:R-:W-:Y:S02]  /*1cf0*/  CS2R R34, SRZ ;  /* 0x0000000000227805 */ /* 0x000fe4000001ff00 */
[----:B------:R-:W-:-:S02]  /*1d00*/  CS2R R36, SRZ ;  /* 0x0000000000247805 */ /* 0x000fc4000001ff00 */
        /* <DEDUP_REMOVED lines=8> */
[----:B------:R-:W-:Y:S01]  /*1d90*/  CS2R R54, SRZ ;  /* 0x0000000000367805 */ /* 0x000fe2000001ff00 */
[----:B------:R-:W-:Y:S06]  /*1da0*/  @!P2 BRA `(.L_x_21) ;  /* 0x0000000000bca947 */ /* 0x000fec0003800000 */
[----:B------:R-:W-:Y:S01]  /*1db0*/  IMAD.MOV.U32 R56, RZ, RZ, R18 ;  /* 0x000000ffff387224 */ /* 0x000fe200078e0012 */
[----:B------:R-:W-:Y:S01]  /*1dc0*/  UPLOP3.LUT UP0, UPT, UPT, UPT, UPT, 0x40, 0x0 ;  /* 0x000000000000789c */ /* 0x000fe20003f0e870 */
[----:B------:R-:W-:Y:S01]  /*1dd0*/  IMAD.U32 R61, RZ, RZ, UR4 ;  /* 0x00000004ff3d7e24 */ /* 0x000fe2000f8e00ff */
[----:B------:R-:W-:Y:S01]  /*1de0*/  UMOV UR20, UR5 ;  /* 0x0000000500147c82 */ /* 0x000fe20008000000 */
[----:B------:R-:W-:-:S08]  /*1df0*/  IMAD.U32 R57, RZ, RZ, UR5 ;  /* 0x00000005ff397e24 */ /* 0x000fd0000f8e00ff */
.L_x_28:
[----:B------:R-:W-:-:S13]  /*1e00*/  ISETP.NE.AND P2, PT, R70, 0x3, PT ;  /* 0x000000034600780c */ /* 0x000fda0003f45270 */
[----:B01-3--:R-:W-:Y:S05]  /*1e10*/  @!P2 BRA `(.L_x_22) ;  /* 0x000000000004a947 */ /* 0x00bfea0003800000 */
[----:B------:R-:W-:Y:S01]  /*1e20*/  BPT.TRAP 0x1 ;  /* 0x000000040000795c */ /* 0x000fe20000300000 */
.L_x_22:
[----:B------:R-:W-:Y:S01]  /*1e30*/  ULEA UR8, UR20, UR16, 0x3 ;  /* 0x0000001014087291 */ /* 0x000fe2000f8e183f */
[----:B------:R-:W-:-:S08]  /*1e40*/  SHF.L.U32 R59, R61, 0x1f, RZ ;  /* 0x0000001f3d3b7819 */ /* 0x000fd000000006ff */
[----:B------:R0:W1:Y:S01]  /*1e50*/  SYNCS.PHASECHK.TRANS64.TRYWAIT P1, [UR8], R59 ;  /* 0x0000003bff0075a7 */ /* 0x0000620008020148 */
[----:B------:R-:W-:Y:S05]  /*1e60*/  @!P2 BRA `(.L_x_23) ;  /* 0x000000000004a947 */ /* 0x000fea0003800000 */
[----:B------:R-:W-:Y:S01]  /*1e70*/  BPT.TRAP 0x1 ;  /* 0x000000040000795c */ /* 0x000fe20000300000 */
.L_x_23:
[----:B------:R-:W-:-:S04]  /*1e80*/  IMAD.U32 R58, RZ, RZ, UR20 ;  /* 0x00000014ff3a7e24 */ /* 0x000fc8000f8e00ff */
[----:B------:R-:W-:Y:S01]  /*1e90*/  IMAD R58, R58, 0x200, R23 ;  /* 0x000002003a3a7824 */ /* 0x000fe200078e0217 */
[----:B-1----:R-:W-:Y:S06]  /*1ea0*/  @P1 BRA `(.L_x_24) ;  /* 0x0000000000081947 */ /* 0x002fec0003800000 */
[----:B------:R-:W1:Y:S02]  /*1eb0*/  SYNCS.PHASECHK.TRANS64.TRYWAIT P1, [UR8], R59 ;  /* 0x0000003bff0075a7 */ /* 0x000e640008020148 */
[----:B-1----:R-:W-:Y:S05]  /*1ec0*/  @!P1 BRA `(.L_x_25) ;  /* 0x0000005000989947 */ /* 0x002fea0003800000 */
.L_x_24:
[----:B------:R-:W3:Y:S01]  /*1ed0*/  LDS R58, [R58+UR16+0x33300] ;  /* 0x033300103a3a7984 */ /* 0x000ee20008000800 */
[----:B------:R-:W-:Y:S02]  /*1ee0*/  ULEA UR8, UR20, UR18, 0x7 ;  /* 0x0000001214087291 */ /* 0x000fe4000f8e383f */
[----:B------:R-:W-:Y:S01]  /*1ef0*/  ULEA UR10, UR20, UR19, 0x8 ;  /* 0x00000013140a7291 */ /* 0x000fe2000f8e403f */
[----:B------:R-:W-:Y:S01]  /*1f00*/  UMOV UR9, 0xc0000010 ;  /* 0xc000001000097882 */ /* 0x000fe20000000000 */
[----:B------:R-:W-:Y:S01]  /*1f10*/  UMOV UR11, 0x80000020 ;  /* 0x80000020000b7882 */ /* 0x000fe20000000000 */
[----:B---3--:R-:W-:-:S06]  /*1f20*/  WARPGROUP.ARRIVE ;  /* 0x00000000000079c5 */ /* 0x008fcc0000000000 */
[----:B------:R-:W-:Y:S03]  /*1f30*/  IGMMA.SP.64x64x64.S8.S8 R24, gdesc[UR8], R24, UP0, R58, gsb0 ;  /* 0x02003a00081879f1 */ /* 0x000fe6000b841218 */
[----:B------:R-:W-:Y:S02]  /*1f40*/  WARPGROUP.DEPBAR.LE gsb0, 0x0 ;  /* 0x00008000000079c5 */ /* 0x000fe40000010000 */
[----:B------:R-:W-:Y:S05]  /*1f50*/  @!P2 BRA `(.L_x_26) ;  /* 0x000000000004a947 */ /* 0x000fea0003800000 */
[----:B------:R-:W-:Y:S01]  /*1f60*/  BPT.TRAP 0x1 ;  /* 0x000000040000795c */ /* 0x000fe20000300000 */
.L_x_26:
[----:B------:R-:W-:Y:S02]  /*1f70*/  @P0 LEA R58, R57, UR16, 0x3 ;  /* 0x00000010393a0c11 */ /* 0x000fe4000f8e18ff */
[----:B------:R-:W-:-:S03]  /*1f80*/  ISETP.GT.U32.AND P1, PT, R6, 0x1, PT ;  /* 0x000000010600780c */ /* 0x000fc60003f24070 */
[----:B------:R-:W-:-:S05]  /*1f90*/  @P0 VIADD R58, R58, 0x110 ;  /* 0x000001103a3a0836 */ /* 0x000fca0000000000 */
[----:B------:R-:W-:-:S04]  /*1fa0*/  @P0 PRMT R58, R7, 0x654, R58 ;  /* 0x00000654073a0816 */ /* 0x000fc8000000003a */
[----:B------:R3:W-:Y:S01]  /*1fb0*/  @P0 SYNCS.ARRIVE.TRANS64.RED.A1T0 RZ, [R58+URZ], RZ ;  /* 0x000000ff3aff09a7 */ /* 0x0007e2000810043f */
[----:B------:R-:W-:Y:S05]  /*1fc0*/  @P1 BRA `(.L_x_27) ;  /* 0x0000000000041947 */ /* 0x000fea0003800000 */
[----:B------:R-:W-:Y:S01]  /*1fd0*/  BPT.TRAP 0x1 ;  /* 0x000000040000795c */ /* 0x000fe20000300000 */
.L_x_27:
[----:B------:R-:W-:Y:S01]  /*1fe0*/  UIADD3 UR20, UR20, 0x1, URZ ;  /* 0x0000000114147890 */ /* 0x000fe2000fffe03f */
[C---:B------:R-:W-:Y:S01]  /*1ff0*/  ISETP.GT.AND P2, PT, R56.reuse, 0x1, PT ;  /* 0x000000013800780c */ /* 0x040fe20003f44270 */
[----:B------:R-:W-:Y:S02]  /*2000*/  VIADD R57, R57, 0x1 ;  /* 0x0000000139397836 */ /* 0x000fe40000000000 */
[----:B------:R-:W-:Y:S01]  /*2010*/  UISETP.NE.AND UP0, UPT, UR20, 0x22, UPT ;  /* 0x000000221400788c */ /* 0x000fe2000bf05270 */
[----:B------:R-:W-:Y:S02]  /*2020*/  VIADD R56, R56, 0xffffffff ;  /* 0xffffffff38387836 */ /* 0x000fe40000000000 */
[C---:B------:R-:W-:Y:S01]  /*2030*/  ISETP.NE.AND P1, PT, R57.reuse, 0x22, PT ;  /* 0x000000223900780c */ /* 0x040fe20003f25270 */
[----:B------:R-:W-:Y:S02]  /*2040*/  USEL UR8, URZ, 0x1, UP0 ;  /* 0x000000013f087887 */ /* 0x000fe40008000000 */
[----:B------:R-:W-:Y:S01]  /*2050*/  USEL UR20, UR20, URZ, UP0 ;  /* 0x0000003f14147287 */ /* 0x000fe20008000000 */
[----:B------:R-:W-:Y:S01]  /*2060*/  SEL R57, R57, RZ, P1 ;  /* 0x000000ff39397207 */ /* 0x000fe20000800000 */
[----:B------:R-:W-:-:S02]  /*2070*/  UPLOP3.LUT UP0, UPT, UPT, UPT, UPT, 0x80, 0x0 ;  /* 0x000000000000789c */ /* 0x000fc40003f0f070 */
[----:B------:R-:W-:Y:S01]  /*2080*/  LOP3.LUT R61, R61, UR8, RZ, 0x3c, !PT ;  /* 0x000000083d3d7c12 */ /* 0x000fe2000f8e3cff */
[----:B------:R-:W-:Y:S08]  /*2090*/  @P2 BRA `(.L_x_28) ;  /* 0xfffffffc00582947 */ /* 0x000ff0000383ffff */
.L_x_21:
[----:B------:R-:W-:Y:S01]  /*20a0*/  IMAD.U32 R57, RZ, RZ, UR27 ;  /* 0x0000001bff397e24 */ /* 0x000fe2000f8e00ff */
[----:B------:R-:W-:Y:S01]  /*20b0*/  SHF.L.U32 R56, R71, 0x1f, RZ ;  /* 0x0000001f47387819 */ /* 0x000fe200000006ff */
[----:B------:R-:W-:Y:S01]  /*20c0*/  UIADD3 UR5, UR5, UR21, URZ ;  /* 0x0000001505057290 */ /* 0x000fe2000fffe03f */
[----:B-1----:R-:W-:Y:S01]  /*20d0*/  SHF.R.S32.HI R60, RZ, 0x1f, R5 ;  /* 0x0000001fff3c7819 */ /* 0x002fe20000011405 */
[----:B------:R1:W-:Y:S01]  /*20e0*/  SYNCS.ARRIVE.TRANS64.A1T0 RZ, [R57+UR24], RZ ;  /* 0x000000ff39ff79a7 */ /* 0x0003e20008100018 */
[----:B------:R-:W-:Y:S02]  /*20f0*/  WARPGROUP.DEPBAR.LE gsb0, 0x0 ;  /* 0x00008000000079c5 */ /* 0x000fe40000010000 */
[----:B------:R-:W-:Y:S02]  /*2100*/  UISETP.GE.U32.AND UP1, UPT, UR21, 0x22, UPT ;  /* 0x000000221500788c */ /* 0x000fe4000bf26070 */
[----:B------:R-:W-:Y:S01]  /*2110*/  UISETP.GT.U32.AND UP0, UPT, UR5, 0x21, UPT ;  /* 0x000000210500788c */ /* 0x000fe2000bf04070 */
[----:B------:R-:W0:Y:S03]  /*2120*/  SYNCS.PHASECHK.TRANS64.TRYWAIT P1, [UR7+0x8], R56 ;  /* 0x00000838ff0075a7 */ /* 0x000e260008020147 */
[----:B------:R-:W-:-:S04]  /*2130*/  UISETP.LT.U32.AND UP0, UPT, UR21, 0x22, UP0 ;  /* 0x000000221500788c */ /* 0x000fc80008701070 */
[----:B------:R-:W-:Y:S02]  /*2140*/  USEL UR10, URZ, 0x1, !UP0 ;  /* 0x000000013f0a7887 */ /* 0x000fe4000c000000 */
[----:B------:R-:W-:Y:S02]  /*2150*/  @UP1 UIMAD.WIDE.U32 UR8, UR5, -0xf0f0f0f, URZ ;  /* 0xf0f0f0f1050818a5 */ /* 0x000fe4000f8e003f */
[----:B------:R-:W-:Y:S02]  /*2160*/  ULOP3.LUT UR4, UR4, UR10, URZ, 0x3c, !UPT ;  /* 0x0000000a04047292 */ /* 0x000fe4000f8e3c3f */
[----:B------:R-:W-:-:S04]  /*2170*/  @UP1 USHF.R.U32.HI UR8, URZ, 0x5, UR9 ;  /* 0x000000053f081899 */ /* 0x000fc80008011609 */
[----:B------:R-:W-:Y:S01]  /*2180*/  @UP1 ULOP3.LUT UR4, UR4, 0x1, UR8, 0x78, !UPT ;  /* 0x0000000104041892 */ /* 0x000fe2000f8e7808 */
[----:B01----:R-:W-:Y:S11]  /*2190*/  @!P1 BRA `(.L_x_29) ;  /* 0x0000004c00fc9947 */ /* 0x003ff60003800000 */
.L_x_151:
[----:B------:R-:W-:Y:S01]  /*21a0*/  ULDC.64 UR8, c[0x0][0x6d0] ;  /* 0x0001b40000087ab9 */ /* 0x000fe20000000a00 */
[----:B------:R-:W-:Y:S02]  /*21b0*/  IMAD.SHL.U32 R64, R0, 0x40, RZ ;  /* 0x0000004000407824 */ /* 0x000fe400078e00ff */
[----:B---3--:R-:W-:Y:S02]  /*21c0*/  IMAD R58, R60, UR8, RZ ;  /* 0x000000083c3a7c24 */ /* 0x008fe4000f8e02ff */
[C---:B0-----:R-:W-:Y:S01]  /*21d0*/  IMAD.WIDE.U32 R56, R5.reuse, UR8, R10 ;  /* 0x0000000805387c25 */ /* 0x041fe2000f8e000a */
[----:B------:R-:W-:Y:S01]  /*21e0*/  ULDC UR8, c[0x0][0x284] ;  /* 0x0000a10000087ab9 */ /* 0x000fe20000000800 */
[----:B------:R-:W-:Y:S02]  /*21f0*/  SHF.R.S32.HI R65, RZ, 0x1f, R64 ;  /* 0x0000001fff417819 */ /* 0x000fe40000011440 */
[----:B------:R-:W-:Y:S01]  /*2200*/  IMAD.SHL.U32 R0, R4, 0x40, RZ ;  /* 0x0000004004007824 */ /* 0x000fe200078e00ff */
[C---:B------:R-:W-:Y:S01]  /*2210*/  ISETP.GE.AND P1, PT, R64.reuse, UR8, PT ;  /* 0x0000000840007c0c */ /* 0x040fe2000bf26270 */
[----:B------:R-:W-:Y:S01]  /*2220*/  ULDC UR8, c[0x0][0x288] ;  /* 0x0000a20000087ab9 */ /* 0x000fe20000000800 */
[----:B------:R-:W-:Y:S01]  /*2230*/  IMAD R59, R5, UR9, R58 ;  /* 0x00000009053b7c24 */ /* 0x000fe2000f8e023a */
[----:B------:R-:W-:-:S02]  /*2240*/  IADD3 R56, P2, R64, R56, RZ ;  /* 0x0000003840387210 */ /* 0x000fc40007f5e0ff */
[----:B------:R-:W-:Y:S02]  /*2250*/  ISETP.GE.OR P1, PT, R0, UR8, P1 ;  /* 0x0000000800007c0c */ /* 0x000fe40008f26670 */
[----:B------:R-:W-:-:S11]  /*2260*/  IADD3.X R57, R65, R57, R59, P2, !PT ;  /* 0x0000003941397210 */ /* 0x000fd600017fe43b */
[----:B------:R-:W-:Y:S05]  /*2270*/  @P1 BRA `(.L_x_30) ;  /* 0x0000002400841947 */ /* 0x000fea0003800000 */
[----:B------:R-:W0:Y:S01]  /*2280*/  LDC.64 R78, c[0x0][0x6c8] ;  /* 0x0001b200ff4e7b82 */ /* 0x000e220000000a00 */
[----:B----45:R-:W-:Y:S01]  /*2290*/  ISETP.NE.AND P2, PT, R14, RZ, PT ;  /* 0x000000ff0e00720c */ /* 0x030fe20003f45270 */
[----:B------:R-:W-:Y:S01]  /*22a0*/  IMAD.WIDE R66, R4, 0x40, R16 ;  /* 0x0000004004427825 */ /* 0x000fe200078e0210 */
[----:B------:R-:W-:Y:S03]  /*22b0*/  BSSY B0, `(.L_x_30) ;  /* 0x000025d000007945 */ /* 0x000fe60003800000 */
[----:B------:R-:W-:Y:S02]  /*22c0*/  IMAD.IADD R0, R21, 0x1, -R0 ;  /* 0x0000000115007824 */ /* 0x000fe400078e0a00 */
[----:B------:R-:W-:-:S03]  /*22d0*/  IMAD.IADD R72, R22, 0x1, -R64 ;  /* 0x0000000116487824 */ /* 0x000fc600078e0a40 */
[----:B------:R-:W-:-:S04]  /*22e0*/  ISETP.GT.AND P1, PT, R0, RZ, PT ;  /* 0x000000ff0000720c */ /* 0x000fc80003f24270 */
[----:B------:R-:W-:Y:S01]  /*22f0*/  ISETP.GT.AND P3, PT, R72, RZ, P1 ;  /* 0x000000ff4800720c */ /* 0x000fe20000f64270 */
[-C--:B0-----:R-:W-:Y:S02]  /*2300*/  IMAD R4, R67, R78.reuse, RZ ;  /* 0x0000004e43047224 */ /* 0x081fe400078e02ff */
[----:B------:R-:W-:-:S04]  /*2310*/  IMAD.WIDE.U32 R68, R66, R78, R56 ;  /* 0x0000004e42447225 */ /* 0x000fc800078e0038 */
[----:B------:R-:W-:-:S04]  /*2320*/  IMAD R57, R66, R79, R4 ;  /* 0x0000004f42397224 */ /* 0x000fc800078e0204 */
[----:B------:R-:W-:Y:S01]  /*2330*/  IMAD.IADD R77, R69, 0x1, R57 ;  /* 0x00000001454d7824 */ /* 0x000fe200078e0239 */
[----:B------:R-:W-:Y:S06]  /*2340*/  @!P2 BRA `(.L_x_31) ;  /* 0x0000001800a0a947 */ /* 0x000fec0003800000 */
[----:B------:R-:W-:Y:S01]  /*2350*/  ULDC.64 UR8, c[0x0][0x6b8] ;  /* 0x0001ae0000087ab9 */ /* 0x000fe20000000a00 */
[----:B------:R-:W-:Y:S01]  /*2360*/  ULDC.64 UR32, c[0x0][0x6b0] ;  /* 0x0001ac0000207ab9 */ /* 0x000fe20000000a00 */
[----:B------:R-:W-:Y:S01]  /*2370*/  IMAD.WIDE.U32 R56, R5, UR8, R10 ;  /* 0x0000000805387c25 */ /* 0x000fe2000f8e000a */
[----:B------:R-:W-:Y:S01]  /*2380*/  ULDC.64 UR10, c[0x0][0x6a8] ;  /* 0x0001aa00000a7ab9 */ /* 0x000fe20000000a00 */
[----:B------:R-:W0:Y:S01]  /*2390*/  LDC.64 R62, c[0x0][0x6b0] ;  /* 0x0001ac00ff3e7b82 */ /* 0x000e220000000a00 */
[----:B------:R-:W-:Y:S01]  /*23a0*/  ULDC.64 UR30, c[0x0][0x6c0] ;  /* 0x0001b000001e7ab9 */ /* 0x000fe20000000a00 */
[----:B------:R-:W-:Y:S01]  /*23b0*/  IMAD R4, R60, UR8, RZ ;  /* 0x000000083c047c24 */ /* 0x000fe2000f8e02ff */
[----:B------:R-:W-:Y:S01]  /*23c0*/  IADD3 R58, P2, R64, R56, RZ ;  /* 0x00000038403a7210 */ /* 0x000fe20007f5e0ff */
[----:B------:R-:W-:Y:S02]  /*23d0*/  IMAD R61, R67, UR32, RZ ;  /* 0x00000020433d7c24 */ /* 0x000fe4000f8e02ff */
[----:B------:R-:W-:-:S02]  /*23e0*/  IMAD R75, R5, UR9, R4 ;  /* 0x00000009054b7c24 */ /* 0x000fc4000f8e0204 */
[----:B------:R-:W-:-:S03]  /*23f0*/  IMAD R67, R66, UR33, R61 ;  /* 0x0000002142437c24 */ /* 0x000fc6000f8e023d */
[----:B------:R-:W-:-:S03]  /*2400*/  IADD3.X R59, R65, R57, R75, P2, !PT ;  /* 0x00000039413b7210 */ /* 0x000fc600017fe44b */
[----:B------:R-:W-:-:S04]  /*2410*/  IMAD.WIDE.U32 R56, R66, UR32, R58 ;  /* 0x0000002042387c25 */ /* 0x000fc8000f8e003a */
[----:B------:R-:W-:Y:S01]  /*2420*/  IMAD.IADD R57, R57, 0x1, R67 ;  /* 0x0000000139397824 */ /* 0x000fe200078e0243 */
[----:B------:R-:W-:-:S04]  /*2430*/  LEA R60, P2, R56, UR10, 0x2 ;  /* 0x0000000a383c7c11 */ /* 0x000fc8000f8410ff */
[----:B------:R-:W-:-:S05]  /*2440*/  LEA.HI.X R61, R56, UR11, R57, 0x2, P2 ;  /* 0x0000000b383d7c11 */ /* 0x000fca00090f1439 */
[----:B------:R-:W3:Y:S01]  /*2450*/  @P3 LDG.E.LTC128B R73, desc[UR22][R60.64] ;  /* 0x000000163c493981 */ /* 0x000ee2000c1e1920 */
[C---:B------:R-:W-:Y:S01]  /*2460*/  LEA R56, P2, R68.reuse, UR30, 0x2 ;  /* 0x0000001e44387c11 */ /* 0x040fe2000f8410ff */
[----:B------:R-:W-:Y:S03]  /*2470*/  BSSY B1, `(.L_x_32) ;  /* 0x0000018000017945 */ /* 0x000fe60003800000 */
[----:B------:R-:W-:Y:S01]  /*2480*/  LEA.HI.X R57, R68, UR31, R77, 0x2, P2 ;  /* 0x0000001f44397c11 */ /* 0x000fe200090f144d */
[----:B0-----:R-:W-:-:S04]  /*2490*/  IMAD.WIDE.U32 R68, R66, UR32, R62 ;  /* 0x0000002042447c25 */ /* 0x001fc8000f8e003e */
[----:B------:R-:W-:-:S04]  /*24a0*/  IMAD.WIDE.U32 R62, R66, UR32, R64 ;  /* 0x00000020423e7c25 */ /* 0x000fc8000f8e0040 */
[----:B------:R-:W-:Y:S02]  /*24b0*/  IMAD.IADD R69, R67, 0x1, R69 ;  /* 0x0000000143457824 */ /* 0x000fe400078e0245 */
[----:B---3--:R-:W-:-:S04]  /*24c0*/  IMAD R4, R73, R14, RZ ;  /* 0x0000000e49047224 */ /* 0x008fc800078e02ff */
[----:B--2---:R-:W-:Y:S01]  /*24d0*/  IMAD R77, R24, R13, R4 ;  /* 0x0000000d184d7224 */ /* 0x004fe200078e0204 */
[-C--:B------:R-:W-:Y:S02]  /*24e0*/  IADD3 R4, P2, R58, R68.reuse, RZ ;  /* 0x000000443a047210 */ /* 0x080fe40007f5e0ff */
[C---:B------:R-:W-:Y:S02]  /*24f0*/  IADD3 R68, P5, P6, R10.reuse, R68, R64 ;  /* 0x000000440a447210 */ /* 0x040fe40007ebe040 */
[----:B------:R0:W-:Y:S01]  /*2500*/  @P3 STG.E desc[UR22][R56.64], R77 ;  /* 0x0000004d38003986 */ /* 0x0001e2000c101916 */
[----:B------:R-:W-:Y:S01]  /*2510*/  IADD3 R66, P3, R10, R62, RZ ;  /* 0x0000003e0a427210 */ /* 0x000fe20007f7e0ff */
[----:B------:R-:W-:Y:S01]  /*2520*/  IMAD.X R59, R69, 0x1, R59, P2 ;  /* 0x00000001453b7824 */ /* 0x000fe200010e063b */
[----:B------:R-:W-:Y:S02]  /*2530*/  ISETP.GT.AND P2, PT, R0, 0x1, PT ;  /* 0x000000010000780c */ /* 0x000fe40003f44270 */
[----:B------:R-:W-:-:S02]  /*2540*/  IADD3.X R67, R11, R67, R63, P3, !PT ;  /* 0x000000430b437210 */ /* 0x000fc40001ffe43f */
[----:B------:R-:W-:Y:S02]  /*2550*/  ISETP.GT.AND P3, PT, R72, RZ, P2 ;  /* 0x000000ff4800720c */ /* 0x000fe40001764270 */
[----:B------:R-:W-:Y:S01]  /*2560*/  IADD3.X R69, R11, R69, R65, P5, P6 ;  /* 0x000000450b457210 */ /* 0x000fe20002fec441 */
[----:B------:R-:W-:Y:S01]  /*2570*/  IMAD.WIDE.U32 R64, R5, UR8, R66 ;  /* 0x0000000805407c25 */ /* 0x000fe2000f8e0042 */
[----:B------:R-:W-:Y:S02]  /*2580*/  LEA R62, P6, R78, R56, 0x2 ;  /* 0x000000384e3e7211 */ /* 0x000fe400078c10ff */
[----:B------:R-:W-:Y:S01]  /*2590*/  LEA R58, P5, R4, UR10, 0x2 ;  /* 0x0000000a043a7c11 */ /* 0x000fe2000f8a10ff */
[----:B------:R-:W-:Y:S01]  /*25a0*/  IMAD.IADD R67, R75, 0x1, R65 ;  /* 0x000000014b437824 */ /* 0x000fe200078e0241 */
[----:B------:R-:W-:Y:S02]  /*25b0*/  LEA.HI.X R63, R78, R57, R79, 0x2, P6 ;  /* 0x000000394e3f7211 */ /* 0x000fe400030f144f */
[----:B------:R-:W-:-:S03]  /*25c0*/  LEA.HI.X R59, R4, UR11, R59, 0x2, P5 ;  /* 0x0000000b043b7c11 */ /* 0x000fc6000a8f143b */
[----:B0-----:R-:W-:Y:S06]  /*25d0*/  @!P3 BRA `(.L_x_33) ;  /* 0x000000000004b947 */ /* 0x001fec0003800000 */
[----:B------:R0:W5:Y:S02]  /*25e0*/  LDG.E.LTC128B R73, desc[UR22][R58.64] ;  /* 0x000000163a497981 */ /* 0x000164000c1e1920 */
.L_x_33:
[----:B------:R-:W-:Y:S05]  /*25f0*/  BSYNC B1 ;  /* 0x0000000000017941 */ /* 0x000fea0003800000 */
.L_x_32:
[----:B-----5:R-:W-:Y:S01]  /*2600*/  IMAD R4, R73, R14, RZ ;  /* 0x0000000e49047224 */ /* 0x020fe200078e02ff */
[----:B------:R-:W-:Y:S01]  /*2610*/  ISETP.GT.AND P6, PT, R72, 0x8, P1 ;  /* 0x000000084800780c */ /* 0x000fe20000fc4270 */
[----:B------:R-:W-:Y:S01]  /*2620*/  BSSY B1, `(.L_x_34) ;  /* 0x0000009000017945 */ /* 0x000fe20003800000 */
[----:B------:R-:W-:Y:S01]  /*2630*/  LEA R24, P5, R64, UR10, 0x2 ;  /* 0x0000000a40187c11 */ /* 0x000fe2000f8a10ff */
[----:B------:R-:W-:Y:S01]  /*2640*/  IMAD R65, R25, R13, R4 ;  /* 0x0000000d19417224 */ /* 0x000fe200078e0204 */
[----:B------:R-:W-:Y:S01]  /*2650*/  ISETP.GT.AND P1, PT, R0, 0x8, PT ;  /* 0x000000080000780c */ /* 0x000fe20003f24270 */
[----:B------:R-:W-:Y:S01]  /*2660*/  IMAD.WIDE.U32 R4, R5, UR8, R68 ;  /* 0x0000000805047c25 */ /* 0x000fe2000f8e0044 */
[----:B------:R-:W-:Y:S02]  /*2670*/  LEA.HI.X R25, R64, UR11, R67, 0x2, P5 ;  /* 0x0000000b40197c11 */ /* 0x000fe4000a8f1443 */
[----:B------:R1:W-:Y:S05]  /*2680*/  @P3 STG.E desc[UR22][R62.64], R65 ;  /* 0x000000413e003986 */ /* 0x0003ea000c101916 */
[----:B------:R-:W-:Y:S05]  /*2690*/  @!P6 BRA `(.L_x_35) ;  /* 0x000000000004e947 */ /* 0x000fea0003800000 */
[----:B------:R2:W5:Y:S02]  /*26a0*/  LDG.E.LTC128B R73, desc[UR22][R24.64+0x20] ;  /* 0x0000201618497981 */ /* 0x000564000c1e1920 */
.L_x_35:
[----:B------:R-:W-:Y:S05]  /*26b0*/  BSYNC B1 ;  /* 0x0000000000017941 */ /* 0x000fea0003800000 */
.L_x_34:
[----:B--2--5:R-:W-:Y:S01]  /*26c0*/  IMAD R25, R73, R14, RZ ;  /* 0x0000000e49197224 */ /* 0x024fe200078e02ff */
[----:B------:R-:W-:Y:S01]  /*26d0*/  LEA R24, P3, R4, UR10, 0x2 ;  /* 0x0000000a04187c11 */ /* 0x000fe2000f8610ff */
[----:B------:R-:W-:Y:S01]  /*26e0*/  IMAD.IADD R5, R75, 0x1, R5 ;  /* 0x000000014b057824 */ /* 0x000fe200078e0205 */
[----:B------:R-:W-:Y:S01]  /*26f0*/  ISETP.GT.AND P2, PT, R72, 0x8, P2 ;  /* 0x000000084800780c */ /* 0x000fe20001744270 */
[----:B-1----:R-:W-:Y:S01]  /*2700*/  IMAD R65, R26, R13, R25 ;  /* 0x0000000d1a417224 */ /* 0x002fe200078e0219 */
[----:B------:R-:W-:Y:S02]  /*2710*/  BSSY B1, `(.L_x_36) ;  /* 0x0000007000017945 */ /* 0x000fe40003800000 */
[----:B------:R-:W-:Y:S01]  /*2720*/  LEA.HI.X R25, R4, UR11, R5, 0x2, P3 ;  /* 0x0000000b04197c11 */ /* 0x000fe200098f1405 */
[----:B------:R-:W-:Y:S02]  /*2730*/  @P6 IMAD.MOV.U32 R4, RZ, RZ, R56 ;  /* 0x000000ffff046224 */ /* 0x000fe400078e0038 */
[----:B------:R-:W-:-:S05]  /*2740*/  @P6 IMAD.MOV.U32 R5, RZ, RZ, R57 ;  /* 0x000000ffff056224 */ /* 0x000fca00078e0039 */
[----:B------:R1:W-:Y:S01]  /*2750*/  @P6 STG.E desc[UR22][R4.64+0x20], R65 ;  /* 0x0000204104006986 */ /* 0x0003e2000c101916 */
[----:B------:R-:W-:Y:S05]  /*2760*/  @!P2 BRA `(.L_x_37) ;  /* 0x000000000004a947 */ /* 0x000fea0003800000 */
[----:B------:R2:W5:Y:S02]  /*2770*/  LDG.E.LTC128B R73, desc[UR22][R24.64+0x20] ;  /* 0x0000201618497981 */ /* 0x000564000c1e1920 */
.L_x_37:
[----:B------:R-:W-:Y:S05]  /*2780*/  BSYNC B1 ;  /* 0x0000000000017941 */ /* 0x000fea0003800000 */
.L_x_36:
[----:B-1---5:R-:W-:Y:S01]  /*2790*/  IMAD R4, R73, R14, RZ ;  /* 0x0000000e49047224 */ /* 0x022fe200078e02ff */
[----:B------:R-:W-:Y:S01]  /*27a0*/  ISETP.GT.AND P6, PT, R72, RZ, P1 ;  /* 0x000000ff4800720c */ /* 0x000fe20000fc4270 */
[----:B------:R-:W-:Y:S01]  /*27b0*/  @P2 IMAD.MOV.U32 R26, RZ, RZ, R62 ;  /* 0x000000ffff1a2224 */ /* 0x000fe200078e003e */
[----:B------:R-:W-:Y:S01]  /*27c0*/  BSSY B1, `(.L_x_38) ;  /* 0x0000009000017945 */ /* 0x000fe20003800000 */
[----:B------:R-:W-:Y:S01]  /*27d0*/  IMAD R65, R27, R13, R4 ;  /* 0x0000000d1b417224 */ /* 0x000fe200078e0204 */
[----:B------:R-:W-:Y:S01]  /*27e0*/  IADD3 R4, P3, R60, UR13, RZ ;  /* 0x0000000d3c047c10 */ /* 0x000fe2000ff7e0ff */
[----:B------:R-:W-:Y:S01]  /*27f0*/  @P2 IMAD.MOV.U32 R27, RZ, RZ, R63 ;  /* 0x000000ffff1b2224 */ /* 0x000fe200078e003f */
[----:B--2---:R-:W-:Y:S02]  /*2800*/  IADD3 R24, P5, R56, UR15, RZ ;  /* 0x0000000f38187c10 */ /* 0x004fe4000ffbe0ff */
[----:B------:R-:W-:Y:S02]  /*2810*/  IADD3.X R5, R61, UR12, RZ, P3, !PT ;  /* 0x0000000c3d057c10 */ /* 0x000fe40009ffe4ff */
[----:B------:R1:W-:Y:S03]  /*2820*/  @P2 STG.E desc[UR22][R26.64+0x20], R65 ;  /* 0x000020411a002986 */ /* 0x0003e6000c101916 */
[----:B------:R-:W-:Y:S06]  /*2830*/  @!P6 BRA `(.L_x_39) ;  /* 0x000000000004e947 */ /* 0x000fec0003800000 */
[----:B------:R2:W5:Y:S02]  /*2840*/  LDG.E.LTC128B R73, desc[UR22][R4.64] ;  /* 0x0000001604497981 */ /* 0x000564000c1e1920 */
.L_x_39:
[----:B------:R-:W-:Y:S05]  /*2850*/  BSYNC B1 ;  /* 0x0000000000017941 */ /* 0x000fea0003800000 */
.L_x_38:
[----:B------:R-:W-:Y:S01]  /*2860*/  ISETP.GT.AND P3, PT, R0, 0x9, PT ;  /* 0x000000090000780c */ /* 0x000fe20003f64270 */
[----:B-1---5:R-:W-:Y:S01]  /*2870*/  IMAD R26, R73, R14, RZ ;  /* 0x0000000e491a7224 */ /* 0x022fe200078e02ff */
[----:B------:R-:W-:Y:S01]  /*2880*/  IADD3.X R25, R57, UR14, RZ, P5, !PT ;  /* 0x0000000e39197c10 */ /* 0x000fe2000affe4ff */
[----:B------:R-:W-:Y:S01]  /*2890*/  BSSY B1, `(.L_x_40) ;  /* 0x0000009000017945 */ /* 0x000fe20003800000 */
[----:B------:R-:W-:Y:S01]  /*28a0*/  ISETP.GT.AND P2, PT, R72, RZ, P3 ;  /* 0x000000ff4800720c */ /* 0x000fe20001f44270 */
[----:B------:R-:W-:Y:S01]  /*28b0*/  IMAD R65, R28, R13, R26 ;  /* 0x0000000d1c417224 */ /* 0x000fe200078e021a */
[----:B------:R-:W-:-:S04]  /*28c0*/  IADD3 R64, P5, R62, UR15, RZ ;  /* 0x0000000f3e407c10 */ /* 0x000fc8000ffbe0ff */
[----:B------:R1:W-:Y:S01]  /*28d0*/  @P6 STG.E desc[UR22][R24.64], R65 ;  /* 0x0000004118006986 */ /* 0x0003e2000c101916 */
[----:B------:R-:W-:-:S04]  /*28e0*/  IADD3 R26, P6, R58, UR13, RZ ;  /* 0x0000000d3a1a7c10 */ /* 0x000fc8000ffde0ff */
[----:B------:R-:W-:Y:S02]  /*28f0*/  IADD3.X R27, R59, UR12, RZ, P6, !PT ;  /* 0x0000000c3b1b7c10 */ /* 0x000fe4000b7fe4ff */
[----:B------:R-:W-:Y:S07]  /*2900*/  @!P2 BRA `(.L_x_41) ;  /* 0x000000000004a947 */ /* 0x000fee0003800000 */
[----:B------:R3:W5:Y:S02]  /*2910*/  LDG.E.LTC128B R73, desc[UR22][R26.64] ;  /* 0x000000161a497981 */ /* 0x000764000c1e1920 */
.L_x_41:
[----:B------:R-:W-:Y:S05]  /*2920*/  BSYNC B1 ;  /* 0x0000000000017941 */ /* 0x000fea0003800000 */
.L_x_40:
[----:B-----5:R-:W-:Y:S01]  /*2930*/  IMAD R28, R73, R14, RZ ;  /* 0x0000000e491c7224 */ /* 0x020fe200078e02ff */
[----:B-1----:R-:W-:Y:S01]  /*2940*/  IADD3.X R65, R63, UR14, RZ, P5, !PT ;  /* 0x0000000e3f417c10 */ /* 0x002fe2000affe4ff */
[----:B------:R-:W-:Y:S01]  /*2950*/  BSSY B1, `(.L_x_42) ;  /* 0x0000008000017945 */ /* 0x000fe20003800000 */
[----:B------:R-:W-:Y:S01]  /*2960*/  ISETP.GT.AND P1, PT, R72, 0x8, P1 ;  /* 0x000000084800780c */ /* 0x000fe20000f24270 */
[----:B------:R-:W-:Y:S01]  /*2970*/  IMAD R67, R29, R13, R28 ;  /* 0x0000000d1d437224 */ /* 0x000fe200078e021c */
[----:B------:R-:W-:-:S04]  /*2980*/  IADD3 R28, P5, R60, UR25, RZ ;  /* 0x000000193c1c7c10 */ /* 0x000fc8000ffbe0ff */
[----:B------:R1:W-:Y:S01]  /*2990*/  @P2 STG.E desc[UR22][R64.64], R67 ;  /* 0x0000004340002986 */ /* 0x0003e2000c101916 */
[----:B------:R-:W-:-:S06]  /*29a0*/  IADD3.X R29, R61, UR29, RZ, P5, !PT ;  /* 0x0000001d3d1d7c10 */ /* 0x000fcc000affe4ff */
[----:B------:R-:W-:Y:S05]  /*29b0*/  @!P1 BRA `(.L_x_43) ;  /* 0x0000000000049947 */ /* 0x000fea0003800000 */
[----:B------:R4:W5:Y:S02]  /*29c0*/  LDG.E.LTC128B R73, desc[UR22][R28.64] ;  /* 0x000000161c497981 */ /* 0x000964000c1e1920 */
.L_x_43:
[----:B------:R-:W-:Y:S05]  /*29d0*/  BSYNC B1 ;  /* 0x0000000000017941 */ /* 0x000fea0003800000 */
.L_x_42:
[----:B----45:R-:W-:Y:S01]  /*29e0*/  IMAD R29, R73, R14, RZ ;  /* 0x0000000e491d7224 */ /* 0x030fe200078e02ff */
[----:B------:R-:W-:Y:S01]  /*29f0*/  IADD3 R28, P6, R56, UR26, RZ ;  /* 0x0000001a381c7c10 */ /* 0x000fe2000ffde0ff */
[----:B------:R-:W-:Y:S01]  /*2a00*/  BSSY B1, `(.L_x_44) ;  /* 0x000000b000017945 */ /* 0x000fe20003800000 */
[----:B------:R-:W-:Y:S01]  /*2a10*/  ISETP.GT.AND P5, PT, R72, 0x8, P3 ;  /* 0x000000084800780c */ /* 0x000fe20001fa4270 */
[----:B------:R-:W-:Y:S01]  /*2a20*/  IMAD R61, R30, R13, R29 ;  /* 0x0000000d1e3d7224 */ /* 0x000fe200078e021d */
[----:B------:R-:W-:Y:S02]  /*2a30*/  IADD3.X R29, R57, UR28, RZ, P6, !PT ;  /* 0x0000001c391d7c10 */ /* 0x000fe4000b7fe4ff */
[----:B------:R-:W-:Y:S02]  /*2a40*/  IADD3 R56, P3, R58, UR25, RZ ;  /* 0x000000193a387c10 */ /* 0x000fe4000ff7e0ff */
[----:B------:R-:W-:Y:S01]  /*2a50*/  ISETP.GT.AND P2, PT, R0, 0x10, PT ;  /* 0x000000100000780c */ /* 0x000fe20003f44270 */
[----:B------:R4:W-:Y:S01]  /*2a60*/  @P1 STG.E desc[UR22][R28.64], R61 ;  /* 0x0000003d1c001986 */ /* 0x0009e2000c101916 */
[----:B------:R-:W-:-:S02]  /*2a70*/  IADD3 R60, P6, R62, UR26, RZ ;  /* 0x0000001a3e3c7c10 */ /* 0x000fc4000ffde0ff */
[----:B------:R-:W-:-:S03]  /*2a80*/  IADD3.X R57, R59, UR29, RZ, P3, !PT ;  /* 0x0000001d3b397c10 */ /* 0x000fc60009ffe4ff */
[----:B------:R-:W-:Y:S08]  /*2a90*/  @!P5 BRA `(.L_x_45) ;  /* 0x000000000004d947 */ /* 0x000ff00003800000 */
[----:B------:R0:W5:Y:S02]  /*2aa0*/  LDG.E.LTC128B R73, desc[UR22][R56.64] ;  /* 0x0000001638497981 */ /* 0x000164000c1e1920 */
.L_x_45:
[----:B------:R-:W-:Y:S05]  /*2ab0*/  BSYNC B1 ;  /* 0x0000000000017941 */ /* 0x000fea0003800000 */
.L_x_44:
[----:B----45:R-:W-:Y:S01]  /*2ac0*/  IMAD R28, R73, R14, RZ ;  /* 0x0000000e491c7224 */ /* 0x030fe200078e02ff */
[----:B------:R-:W-:Y:S01]  /*2ad0*/  IADD3.X R61, R63, UR28, RZ, P6, !PT ;  /* 0x0000001c3f3d7c10 */ /* 0x000fe2000b7fe4ff */
[----:B------:R-:W-:Y:S01]  /*2ae0*/  BSSY B1, `(.L_x_46) ;  /* 0x0000009000017945 */ /* 0x000fe20003800000 */
[----:B------:R-:W-:Y:S01]  /*2af0*/  ISETP.GT.AND P3, PT, R72, RZ, P2 ;  /* 0x000000ff4800720c */ /* 0x000fe20001764270 */
[----:B------:R-:W-:Y:S01]  /*2b00*/  IMAD R31, R31, R13, R28 ;  /* 0x0000000d1f1f7224 */ /* 0x000fe200078e021c */
[----:B------:R-:W-:Y:S02]  /*2b10*/  IADD3 R28, P1, R4, UR13, RZ ;  /* 0x0000000d041c7c10 */ /* 0x000fe4000ff3e0ff */
[----:B------:R-:W-:Y:S02]  /*2b20*/  IADD3 R30, P6, R24, UR15, RZ ;  /* 0x0000000f181e7c10 */ /* 0x000fe4000ffde0ff */
[----:B------:R4:W-:Y:S01]  /*2b30*/  @P5 STG.E desc[UR22][R60.64], R31 ;  /* 0x0000001f3c005986 */ /* 0x0009e2000c101916 */
[----:B------:R-:W-:-:S06]  /*2b40*/  IADD3.X R29, R5, UR12, RZ, P1, !PT ;  /* 0x0000000c051d7c10 */ /* 0x000fcc0008ffe4ff */
[----:B------:R-:W-:Y:S05]  /*2b50*/  @!P3 BRA `(.L_x_47) ;  /* 0x000000000004b947 */ /* 0x000fea0003800000 */
[----:B------:R0:W5:Y:S02]  /*2b60*/  LDG.E.LTC128B R73, desc[UR22][R28.64] ;  /* 0x000000161c497981 */ /* 0x000164000c1e1920 */
.L_x_47:
[----:B------:R-:W-:Y:S05]  /*2b70*/  BSYNC B1 ;  /* 0x0000000000017941 */ /* 0x000fea0003800000 */
.L_x_46:
[----:B------:R-:W-:Y:S01]  /*2b80*/  ISETP.GT.AND P1, PT, R0, 0x11, PT ;  /* 0x000000110000780c */ /* 0x000fe20003f24270 */
[----:B0----5:R-:W-:Y:S01]  /*2b90*/  IMAD R56, R73, R14, RZ ;  /* 0x0000000e49387224 */ /* 0x021fe200078e02ff */
[----:B----4-:R-:W-:Y:S01]  /*2ba0*/  IADD3.X R31, R25, UR14, RZ, P6, !PT ;  /* 0x0000000e191f7c10 */ /* 0x010fe2000b7fe4ff */
        /* <DEDUP_REMOVED lines=9> */
.L_x_49:
[----:B------:R-:W-:Y:S05]  /*2c40*/  BSYNC B1 ;  /* 0x0000000000017941 */ /* 0x000fea0003800000 */
.L_x_48:
[----:B-----5:R-:W-:Y:S01]  /*2c50*/  IMAD R32, R73, R14, RZ ;  /* 0x0000000e49207224 */ /* 0x020fe200078e02ff */
[----:B0-----:R-:W-:Y:S01]  /*2c60*/  IADD3.X R59, R65, UR14, RZ, P6, !PT ;  /* 0x0000000e413b7c10 */ /* 0x001fe2000b7fe4ff */
[----:B------:R-:W-:Y:S01]  /*2c70*/  BSSY B1, `(.L_x_50) ;  /* 0x0000008000017945 */ /* 0x000fe20003800000 */
[----:B------:R-:W-:Y:S01]  /*2c80*/  ISETP.GT.AND P3, PT, R72, 0x8, P2 ;  /* 0x000000084800780c */ /* 0x000fe20001764270 */
[----:B------:R-:W-:Y:S01]  /*2c90*/  IMAD R33, R33, R13, R32 ;  /* 0x0000000d21217224 */ /* 0x000fe200078e0220 */
[----:B--2---:R-:W-:-:S04]  /*2ca0*/  IADD3 R4, P2, R4, UR25, RZ ;  /* 0x0000001904047c10 */ /* 0x004fc8000ff5e0ff */
[----:B------:R0:W-:Y:S01]  /*2cb0*/  @P5 STG.E desc[UR22][R58.64], R33 ;  /* 0x000000213a005986 */ /* 0x0001e2000c101916 */
[----:B------:R-:W-:-:S06]  /*2cc0*/  IADD3.X R5, R5, UR29, RZ, P2, !PT ;  /* 0x0000001d05057c10 */ /* 0x000fcc00097fe4ff */
[----:B------:R-:W-:Y:S05]  /*2cd0*/  @!P3 BRA `(.L_x_51) ;  /* 0x000000000004b947 */ /* 0x000fea0003800000 */
[----:B------:R2:W5:Y:S02]  /*2ce0*/  LDG.E.LTC128B R73, desc[UR22][R4.64] ;  /* 0x0000001604497981 */ /* 0x000564000c1e1920 */
.L_x_51:
[----:B------:R-:W-:Y:S05]  /*2cf0*/  BSYNC B1 ;  /* 0x0000000000017941 */ /* 0x000fea0003800000 */
.L_x_50:
[----:B--2--5:R-:W-:Y:S01]  /*2d00*/  IMAD R5, R73, R14, RZ ;  /* 0x0000000e49057224 */ /* 0x024fe200078e02ff */
[----:B------:R-:W-:Y:S01]  /*2d10*/  IADD3 R4, P5, R24, UR26, RZ ;  /* 0x0000001a18047c10 */ /* 0x000fe2000ffbe0ff */
[----:B------:R-:W-:Y:S01]  /*2d20*/  BSSY B1, `(.L_x_52) ;  /* 0x000000b000017945 */ /* 0x000fe20003800000 */
[----:B------:R-:W-:Y:S01]  /*2d30*/  ISETP.GT.AND P1, PT, R72, 0x8, P1 ;  /* 0x000000084800780c */ /* 0x000fe20000f24270 */
[----:B0-----:R-:W-:Y:S01]  /*2d40*/  IMAD R33, R34, R13, R5 ;  /* 0x0000000d22217224 */ /* 0x001fe200078e0205 */
        /* <DEDUP_REMOVED lines=8> */
.L_x_53:
[----:B------:R-:W-:Y:S05]  /*2dd0*/  BSYNC B1 ;  /* 0x0000000000017941 */ /* 0x000fea0003800000 */
.L_x_52:
[----:B0----5:R-:W-:Y:S01]  /*2de0*/  IMAD R4, R73, R14, RZ ;  /* 0x0000000e49047224 */ /* 0x021fe200078e02ff */
[----:B------:R-:W-:Y:S01]  /*2df0*/  IADD3.X R33, R65, UR28, RZ, P5, !PT ;  /* 0x0000001c41217c10 */ /* 0x000fe2000affe4ff */
[----:B------:R-:W-:Y:S01]  /*2e00*/  BSSY B1, `(.L_x_54) ;  /* 0x0000009000017945 */ /* 0x000fe20003800000 */
[----:B------:R-:W-:Y:S01]  /*2e10*/  ISETP.GT.AND P3, PT, R72, RZ, P2 ;  /* 0x000000ff4800720c */ /* 0x000fe20001764270 */
[----:B------:R-:W-:Y:S01]  /*2e20*/  IMAD R35, R35, R13, R4 ;  /* 0x0000000d23237224 */ /* 0x000fe200078e0204 */
[----:B------:R-:W-:Y:S02]  /*2e30*/  IADD3 R4, P6, R28, UR13, RZ ;  /* 0x0000000d1c047c10 */ /* 0x000fe4000ffde0ff */
[----:B--2---:R-:W-:Y:S02]  /*2e40*/  IADD3 R24, P5, R30, UR15, RZ ;  /* 0x0000000f1e187c10 */ /* 0x004fe4000ffbe0ff */
[----:B------:R0:W-:Y:S01]  /*2e50*/  @P1 STG.E desc[UR22][R32.64], R35 ;  /* 0x0000002320001986 */ /* 0x0001e2000c101916 */
[----:B------:R-:W-:-:S06]  /*2e60*/  IADD3.X R5, R29, UR12, RZ, P6, !PT ;  /* 0x0000000c1d057c10 */ /* 0x000fcc000b7fe4ff */
[----:B------:R-:W-:Y:S05]  /*2e70*/  @!P3 BRA `(.L_x_55) ;  /* 0x000000000004b947 */ /* 0x000fea0003800000 */
[----:B------:R2:W5:Y:S02]  /*2e80*/  LDG.E.LTC128B R73, desc[UR22][R4.64] ;  /* 0x0000001604497981 */ /* 0x000564000c1e1920 */
.L_x_55:
[----:B------:R-:W-:Y:S05]  /*2e90*/  BSYNC B1 ;  /* 0x0000000000017941 */ /* 0x000fea0003800000 */
.L_x_54:
[----:B------:R-:W-:Y:S01]  /*2ea0*/  ISETP.GT.AND P1, PT, R0, 0x19, PT ;  /* 0x000000190000780c */ /* 0x000fe20003f24270 */
[----:B---3-5:R-:W-:Y:S01]  /*2eb0*/  IMAD R26, R73, R14, RZ ;  /* 0x0000000e491a7224 */ /* 0x028fe200078e02ff */
[----:B------:R-:W-:Y:S01]  /*2ec0*/  IADD3.X R25, R31, UR14, RZ, P5, !PT ;  /* 0x0000000e1f197c10 */ /* 0x000fe2000affe4ff */
[----:B------:R-:W-:Y:S01]  /*2ed0*/  BSSY B1, `(.L_x_56) ;  /* 0x0000009000017945 */ /* 0x000fe20003800000 */
[----:B------:R-:W-:Y:S01]  /*2ee0*/  ISETP.GT.AND P5, PT, R72, RZ, P1 ;  /* 0x000000ff4800720c */ /* 0x000fe20000fa4270 */
[----:B0-----:R-:W-:Y:S01]  /*2ef0*/  IMAD R33, R36, R13, R26 ;  /* 0x0000000d24217224 */ /* 0x001fe200078e021a */
[----:B------:R-:W-:-:S04]  /*2f00*/  IADD3 R32, P6, R58, UR15, RZ ;  /* 0x0000000f3a207c10 */ /* 0x000fc8000ffde0ff */
[----:B------:R0:W-:Y:S01]  /*2f10*/  @P3 STG.E desc[UR22][R24.64], R33 ;  /* 0x0000002118003986 */ /* 0x0001e2000c101916 */
[----:B------:R-:W-:-:S04]  /*2f20*/  IADD3 R26, P3, R56, UR13, RZ ;  /* 0x0000000d381a7c10 */ /* 0x000fc8000ff7e0ff */
[----:B------:R-:W-:Y:S02]  /*2f30*/  IADD3.X R27, R57, UR12, RZ, P3, !PT ;  /* 0x0000000c391b7c10 */ /* 0x000fe40009ffe4ff */
[----:B------:R-:W-:Y:S07]  /*2f40*/  @!P5 BRA `(.L_x_57) ;  /* 0x000000000004d947 */ /* 0x000fee0003800000 */
[----:B------:R3:W5:Y:S02]  /*2f50*/  LDG.E.LTC128B R73, desc[UR22][R26.64] ;  /* 0x000000161a497981 */ /* 0x000764000c1e1920 */
.L_x_57:
[----:B------:R-:W-:Y:S05]  /*2f60*/  BSYNC B1 ;  /* 0x0000000000017941 */ /* 0x000fea0003800000 */
.L_x_56:
[----:B-----5:R-:W-:Y:S01]  /*2f70*/  IMAD R34, R73, R14, RZ ;  /* 0x0000000e49227224 */ /* 0x020fe200078e02ff */
[----:B0-----:R-:W-:Y:S01]  /*2f80*/  IADD3.X R33, R59, UR14, RZ, P6, !PT ;  /* 0x0000000e3b217c10 */ /* 0x001fe2000b7fe4ff */
        /* <DEDUP_REMOVED lines=8> */
.L_x_59:
[----:B------:R-:W-:Y:S05]  /*3010*/  BSYNC B1 ;  /* 0x0000000000017941 */ /* 0x000fea0003800000 */
.L_x_58:
[----:B0----5:R-:W-:Y:S01]  /*3020*/  IMAD R29, R73, R14, RZ ;  /* 0x0000000e491d7224 */ /* 0x021fe200078e02ff */
        /* <DEDUP_REMOVED lines=12> */
.L_x_61:
[----:B------:R-:W-:Y:S05]  /*30f0*/  BSYNC B1 ;  /* 0x0000000000017941 */ /* 0x000fea0003800000 */
.L_x_60:
[----:B0----5:R-:W-:Y:S01]  /*3100*/  IMAD R28, R73, R14, RZ ;  /* 0x0000000e491c7224 */ /* 0x021fe200078e02ff */
        /* <DEDUP_REMOVED lines=10> */
.L_x_63:
[----:B------:R-:W-:Y:S05]  /*31b0*/  BSYNC B1 ;  /* 0x0000000000017941 */ /* 0x000fea0003800000 */
.L_x_62:
[----:B------:R-:W-:Y:S01]  /*31c0*/  ISETP.GT.AND P1, PT, R0, 0x21, PT ;  /* 0x000000210000780c */ /* 0x000fe20003f24270 */
[----:B0----5:R-:W-:Y:S01]  /*31d0*/  IMAD R34, R73, R14, RZ ;  /* 0x0000000e49227224 */ /* 0x021fe200078e02ff */
        /* <DEDUP_REMOVED lines=10> */
.L_x_65:
[----:B------:R-:W-:Y:S05]  /*3280*/  BSYNC B1 ;  /* 0x0000000000017941 */ /* 0x000fea0003800000 */
.L_x_64:
        /* <DEDUP_REMOVED lines=10> */
.L_x_67:
[----:B------:R-:W-:Y:S05]  /*3330*/  BSYNC B1 ;  /* 0x0000000000017941 */ /* 0x000fea0003800000 */
.L_x_66:
[----:B--2--5:R-:W-:Y:S01]  /*3340*/  IMAD R5, R73, R14, RZ ;  /* 0x0000000e49057224 */ /* 0x024fe200078e02ff */
        /* <DEDUP_REMOVED lines=12> */
.L_x_69:
[----:B------:R-:W-:Y:S05]  /*3410*/  BSYNC B1 ;  /* 0x0000000000017941 */ /* 0x000fea0003800000 */
.L_x_68:
[----:B--2--5:R-:W-:Y:S01]  /*3420*/  IMAD R4, R73, R14, RZ ;  /* 0x0000000e49047224 */ /* 0x024fe200078e02ff */
[----:B------:R-:W-:Y:S01]  /*3430*/  IADD3.X R39, R33, UR28, RZ, P5, !PT ;  /* 0x0000001c21277c10 */ /* 0x000fe2000affe4ff */
[----:B------:R-:W-:Y:S01]  /*3440*/  BSSY B1, `(.L_x_70) ;  /* 0x0000009000017945 */ /* 0x000fe20003800000 */
[----:B------:R-:W-:Y:S01]  /*3450*/  ISETP.GT.AND P3, PT, R72, RZ, P2 ;  /* 0x000000ff4800720c */ /* 0x000fe20001764270 */
[----:B------:R-:W-:Y:S01]  /*3460*/  IMAD R43, R43, R13, R4 ;  /* 0x0000000d2b2b7224 */ /* 0x000fe200078e0204 */
[----:B------:R-:W-:Y:S02]  /*3470*/  IADD3 R4, P6, R28, UR13, RZ ;  /* 0x0000000d1c047c10 */ /* 0x000fe4000ffde0ff */
[----:B0-----:R-:W-:Y:S02]  /*3480*/  IADD3 R24, P5, R30, UR15, RZ ;  /* 0x0000000f1e187c10 */ /* 0x001fe4000ffbe0ff */
[----:B------:R0:W-:Y:S01]  /*3490*/  @P1 STG.E desc[UR22][R38.64], R43 ;  /* 0x0000002b26001986 */ /* 0x0001e2000c101916 */
[----:B------:R-:W-:-:S06]  /*34a0*/  IADD3.X R5, R29, UR12, RZ, P6, !PT ;  /* 0x0000000c1d057c10 */ /* 0x000fcc000b7fe4ff */
[----:B------:R-:W-:Y:S05]  /*34b0*/  @!P3 BRA `(.L_x_71) ;  /* 0x000000000004b947 */ /* 0x000fea0003800000 */
[----:B------:R2:W5:Y:S02]  /*34c0*/  LDG.E.LTC128B R73, desc[UR22][R4.64] ;  /* 0x0000001604497981 */ /* 0x000564000c1e1920 */
.L_x_71:
[----:B------:R-:W-:Y:S05]  /*34d0*/  BSYNC B1 ;  /* 0x0000000000017941 */ /* 0x000fea0003800000 */
.L_x_70:
[----:B------:R-:W-:Y:S01]  /*34e0*/  ISETP.GT.AND P1, PT, R0, 0x29, PT ;  /* 0x000000290000780c */ /* 0x000fe20003f24270 */
[----:B---3-5:R-:W-:Y:S01]  /*34f0*/  IMAD R26, R73, R14, RZ ;  /* 0x0000000e491a7224 */ /* 0x028fe200078e02ff */
        /* <DEDUP_REMOVED lines=10> */
.L_x_73:
[----:B------:R-:W-:Y:S05]  /*35a0*/  BSYNC B1 ;  /* 0x0000000000017941 */ /* 0x000fea0003800000 */
.L_x_72:
[----:B0----5:R-:W-:Y:S01]  /*35b0*/  IMAD R38, R73, R14, RZ ;  /* 0x0000000e49267224 */ /* 0x021fe200078e02ff */
[----:B---3--:R-:W-:Y:S01]  /*35c0*/  IADD3.X R33, R37, UR14, RZ, P6, !PT ;  /* 0x0000000e25217c10 */ /* 0x008fe2000b7fe4ff */
        /* <DEDUP_REMOVED lines=8> */
.L_x_75:
[----:B------:R-:W-:Y:S05]  /*3650*/  BSYNC B1 ;  /* 0x0000000000017941 */ /* 0x000fea0003800000 */
.L_x_74:
[----:B---3-5:R-:W-:Y:S01]  /*3660*/  IMAD R29, R73, R14, RZ ;  /* 0x0000000e491d7224 */ /* 0x028fe200078e02ff */
        /* <DEDUP_REMOVED lines=12> */
.L_x_77:
[----:B------:R-:W-:Y:S05]  /*3730*/  BSYNC B1 ;  /* 0x0000000000017941 */ /* 0x000fea0003800000 */
.L_x_76:
[----:B---3-5:R-:W-:Y:S01]  /*3740*/  IMAD R28, R73, R14, RZ ;  /* 0x0000000e491c7224 */ /* 0x028fe200078e02ff */
        /* <DEDUP_REMOVED lines=10> */
.L_x_79:
[----:B------:R-:W-:Y:S05]  /*37f0*/  BSYNC B1 ;  /* 0x0000000000017941 */ /* 0x000fea0003800000 */
.L_x_78:
[----:B------:R-:W-:Y:S01]  /*3800*/  ISETP.GT.AND P1, PT, R0, 0x31, PT ;  /* 0x000000310000780c */ /* 0x000fe20003f24270 */
[----:B-----5:R-:W-:Y:S01]  /*3810*/  IMAD R34, R73, R14, RZ ;  /* 0x0000000e49227224 */ /* 0x020fe200078e02ff */
        /* <DEDUP_REMOVED lines=10> */
.L_x_81:
[----:B------:R-:W-:Y:S05]  /*38c0*/  BSYNC B1 ;  /* 0x0000000000017941 */ /* 0x000fea0003800000 */
.L_x_80:
[----:B0----5:R-:W-:Y:S01]  /*38d0*/  IMAD R38, R73, R14, RZ ;  /* 0x0000000e49267224 */ /* 0x021fe200078e02ff */
[----:B------:R-:W-:Y:S01]  /*38e0*/  IADD3.X R37, R33, UR14, RZ, P5, !PT ;  /* 0x0000000e21257c10 */ /* 0x000fe2000affe4ff */
[----:B------:R-:W-:Y:S01]  /*38f0*/  BSSY B1, `(.L_x_82) ;  /* 0x0000009000017945 */ /* 0x000fe20003800000 */
[----:B------:R-:W-:Y:S01]  /*3900*/  ISETP.GT.AND P2, PT, R72, 0x8, P2 ;  /* 0x000000084800780c */ /* 0x000fe20001744270 */
[----:B------:R-:W-:Y:S01]  /*3910*/  IMAD R49, R49, R13, R38 ;  /* 0x0000000d31317224 */ /* 0x000fe200078e0226 */
[----:B--2---:R-:W-:Y:S02]  /*3920*/  IADD3 R4, P5, R4, UR25, RZ ;  /* 0x0000001904047c10 */ /* 0x004fe4000ffbe0ff */
[----:B------:R-:W-:Y:S02]  /*3930*/  IADD3 R38, P6, R24, UR26, RZ ;  /* 0x0000001a18267c10 */ /* 0x000fe4000ffde0ff */
[----:B------:R0:W-:Y:S01]  /*3940*/  @P3 STG.E desc[UR22][R36.64], R49 ;  /* 0x0000003124003986 */ /* 0x0001e2000c101916 */
[----:B------:R-:W-:-:S06]  /*3950*/  IADD3.X R5, R5, UR29, RZ, P5, !PT ;  /* 0x0000001d05057c10 */ /* 0x000fcc000affe4ff */
[----:B------:R-:W-:Y:S05]  /*3960*/  @!P2 BRA `(.L_x_83) ;  /* 0x000000000004a947 */ /* 0x000fea0003800000 */
[----:B------:R2:W5:Y:S02]  /*3970*/  LDG.E.LTC128B R73, desc[UR22][R4.64] ;  /* 0x0000001604497981 */ /* 0x000564000c1e1920 */
.L_x_83:
[----:B------:R-:W-:Y:S05]  /*3980*/  BSYNC B1 ;  /* 0x0000000000017941 */ /* 0x000fea0003800000 */
.L_x_82:
[----:B------:R-:W-:Y:S01]  /*3990*/  ISETP.GT.AND P1, PT, R72, 0x8, P1 ;  /* 0x000000084800780c */ /* 0x000fe20000f24270 */
[----:B--2--5:R-:W-:Y:S01]  /*39a0*/  IMAD R4, R73, R14, RZ ;  /* 0x0000000e49047224 */ /* 0x024fe200078e02ff */
[----:B------:R-:W-:Y:S01]  /*39b0*/  IADD3.X R39, R25, UR28, RZ, P6, !PT ;  /* 0x0000001c19277c10 */ /* 0x000fe2000b7fe4ff */
[----:B------:R-:W-:Y:S01]  /*39c0*/  BSSY B1, `(.L_x_84) ;  /* 0x000000a000017945 */ /* 0x000fe20003800000 */
[----:B------:R-:W-:Y:S01]  /*39d0*/  ISETP.GT.AND P5, PT, R0, 0x38, PT ;  /* 0x000000380000780c */ /* 0x000fe20003fa4270 */
[----:B------:R-:W-:Y:S01]  /*39e0*/  IMAD R25, R50, R13, R4 ;  /* 0x0000000d32197224 */ /* 0x000fe200078e0204 */
[----:B------:R-:W-:Y:S02]  /*39f0*/  ISETP.GT.AND P3, PT, R0, 0x39, PT ;  /* 0x000000390000780c */ /* 0x000fe40003f64270 */
[----:B------:R-:W-:Y:S02]  /*3a00*/  IADD3 R24, P6, R32, UR26, RZ ;  /* 0x0000001a20187c10 */ /* 0x000fe4000ffde0ff */
[----:B------:R2:W-:Y:S01]  /*3a10*/  @P2 STG.E desc[UR22][R38.64], R25 ;  /* 0x0000001926002986 */ /* 0x0005e2000c101916 */
[----:B------:R-:W-:-:S04]  /*3a20*/  IADD3 R4, P2, R26, UR25, RZ ;  /* 0x000000191a047c10 */ /* 0x000fc8000ff5e0ff */
[----:B------:R-:W-:Y:S01]  /*3a30*/  IADD3.X R5, R27, UR29, RZ, P2, !PT ;  /* 0x0000001d1b057c10 */ /* 0x000fe200097fe4ff */
[----:B------:R-:W-:Y:S08]  /*3a40*/  @!P1 BRA `(.L_x_85) ;  /* 0x0000000000049947 */ /* 0x000ff00003800000 */
[----:B------:R0:W5:Y:S02]  /*3a50*/  LDG.E.LTC128B R73, desc[UR22][R4.64] ;  /* 0x0000001604497981 */ /* 0x000164000c1e1920 */
.L_x_85:
[----:B------:R-:W-:Y:S05]  /*3a60*/  BSYNC B1 ;  /* 0x0000000000017941 */ /* 0x000fea0003800000 */
.L_x_84:
[----:B-----5:R-:W-:Y:S01]  /*3a70*/  IMAD R0, R73, R14, RZ ;  /* 0x0000000e49007224 */ /* 0x020fe200078e02ff */
[----:B--2---:R-:W-:Y:S01]  /*3a80*/  IADD3.X R25, R33, UR28, RZ, P6, !PT ;  /* 0x0000001c21197c10 */ /* 0x004fe2000b7fe4ff */
[----:B------:R-:W-:Y:S01]  /*3a90*/  BSSY B1, `(.L_x_86) ;  /* 0x0000009000017945 */ /* 0x000fe20003800000 */
[----:B------:R-:W-:Y:S01]  /*3aa0*/  ISETP.GT.AND P2, PT, R72, RZ, P5 ;  /* 0x000000ff4800720c */ /* 0x000fe20002f44270 */
[----:B------:R-:W-:Y:S01]  /*3ab0*/  IMAD R51, R51, R13, R0 ;  /* 0x0000000d33337224 */ /* 0x000fe200078e0200 */
[----:B------:R-:W-:-:S04]  /*3ac0*/  IADD3 R26, P6, R30, UR15, RZ ;  /* 0x0000000f1e1a7c10 */ /* 0x000fc8000ffde0ff */
[----:B------:R2:W-:Y:S07]  /*3ad0*/  @P1 STG.E desc[UR22][R24.64], R51 ;  /* 0x0000003318001986 */ /* 0x0005ee000c101916 */
[----:B------:R-:W-:Y:S05]  /*3ae0*/  @!P2 BRA `(.L_x_87) ;  /* 0x00000000000ca947 */ /* 0x000fea0003800000 */
[----:B0-----:R-:W-:-:S04]  /*3af0*/  IADD3 R4, P1, R28, UR13, RZ ;  /* 0x0000000d1c047c10 */ /* 0x001fc8000ff3e0ff */
[----:B------:R-:W-:-:S05]  /*3b00*/  IADD3.X R5, R29, UR12, RZ, P1, !PT ;  /* 0x0000000c1d057c10 */ /* 0x000fca0008ffe4ff */
[----:B------:R0:W5:Y:S04]  /*3b10*/  LDG.E.LTC128B R73, desc[UR22][R4.64] ;  /* 0x0000001604497981 */ /* 0x000168000c1e1920 */
.L_x_87:
[----:B------:R-:W-:Y:S05]  /*3b20*/  BSYNC B1 ;  /* 0x0000000000017941 */ /* 0x000fea0003800000 */
.L_x_86:
[----:B-----5:R-:W-:Y:S01]  /*3b30*/  IMAD R0, R73, R14, RZ ;  /* 0x0000000e49007224 */ /* 0x020fe200078e02ff */
[----:B------:R-:W-:Y:S01]  /*3b40*/  IADD3.X R27, R31, UR14, RZ, P6, !PT ;  /* 0x0000000e1f1b7c10 */ /* 0x000fe2000b7fe4ff */
[----:B------:R-:W-:Y:S01]  /*3b50*/  BSSY B1, `(.L_x_88) ;  /* 0x0000009000017945 */ /* 0x000fe20003800000 */
[----:B------:R-:W-:Y:S01]  /*3b60*/  ISETP.GT.AND P1, PT, R72, RZ, P3 ;  /* 0x000000ff4800720c */ /* 0x000fe20001f24270 */
[----:B0-----:R-:W-:Y:S01]  /*3b70*/  IMAD R5, R52, R13, R0 ;  /* 0x0000000d34057224 */ /* 0x001fe200078e0200 */
[----:B--2---:R-:W-:-:S04]  /*3b80*/  IADD3 R24, P6, R36, UR15, RZ ;  /* 0x0000000f24187c10 */ /* 0x004fc8000ffde0ff */
[----:B------:R0:W-:Y:S07]  /*3b90*/  @P2 STG.E desc[UR22][R26.64], R5 ;  /* 0x000000051a002986 */ /* 0x0001ee000c101916 */
[----:B------:R-:W-:Y:S05]  /*3ba0*/  @!P1 BRA `(.L_x_89) ;  /* 0x00000000000c9947 */ /* 0x000fea0003800000 */
[----:B------:R-:W-:-:S04]  /*3bb0*/  IADD3 R4, P2, R34, UR13, RZ ;  /* 0x0000000d22047c10 */ /* 0x000fc8000ff5e0ff */
[----:B0-----:R-:W-:-:S05]  /*3bc0*/  IADD3.X R5, R35, UR12, RZ, P2, !PT ;  /* 0x0000000c23057c10 */ /* 0x001fca00097fe4ff */
[----:B------:R2:W5:Y:S04]  /*3bd0*/  LDG.E.LTC128B R73, desc[UR22][R4.64] ;  /* 0x0000001604497981 */ /* 0x000568000c1e1920 */
.L_x_89:
[----:B------:R-:W-:Y:S05]  /*3be0*/  BSYNC B1 ;  /* 0x0000000000017941 */ /* 0x000fea0003800000 */
.L_x_88:
[----:B-----5:R-:W-:Y:S01]  /*3bf0*/  IMAD R0, R73, R14, RZ ;  /* 0x0000000e49007224 */ /* 0x020fe200078e02ff */
[----:B------:R-:W-:Y:S01]  /*3c00*/  IADD3.X R25, R37, UR14, RZ, P6, !PT ;  /* 0x0000000e25197c10 */ /* 0x000fe2000b7fe4ff */
[----:B------:R-:W-:Y:S01]  /*3c10*/  BSSY B1, `(.L_x_90) ;  /* 0x0000009000017945 */ /* 0x000fe20003800000 */
[----:B------:R-:W-:Y:S01]  /*3c20*/  ISETP.GT.AND P5, PT, R72, 0x8, P5 ;  /* 0x000000084800780c */ /* 0x000fe20002fa4270 */
[----:B------:R-:W-:Y:S01]  /*3c30*/  IMAD R53, R53, R13, R0 ;  /* 0x0000000d35357224 */ /* 0x000fe200078e0200 */
[----:B--2---:R-:W-:Y:S02]  /*3c40*/  IADD3 R4, P2, R28, UR25, RZ ;  /* 0x000000191c047c10 */ /* 0x004fe4000ff5e0ff */
[----:B0-----:R-:W-:Y:S02]  /*3c50*/  IADD3 R26, P6, R30, UR26, RZ ;  /* 0x0000001a1e1a7c10 */ /* 0x001fe4000ffde0ff */
[----:B------:R0:W-:Y:S01]  /*3c60*/  @P1 STG.E desc[UR22][R24.64], R53 ;  /* 0x0000003518001986 */ /* 0x0001e2000c101916 */
[----:B------:R-:W-:-:S06]  /*3c70*/  IADD3.X R5, R29, UR29, RZ, P2, !PT ;  /* 0x0000001d1d057c10 */ /* 0x000fcc00097fe4ff */
[----:B------:R-:W-:Y:S05]  /*3c80*/  @!P5 BRA `(.L_x_91) ;  /* 0x000000000004d947 */ /* 0x000fea0003800000 */
[----:B------:R2:W5:Y:S02]  /*3c90*/  LDG.E.LTC128B R73, desc[UR22][R4.64] ;  /* 0x0000001604497981 */ /* 0x000564000c1e1920 */
.L_x_91:
[----:B------:R-:W-:Y:S05]  /*3ca0*/  BSYNC B1 ;  /* 0x0000000000017941 */ /* 0x000fea0003800000 */
.L_x_90:
[----:B-----5:R-:W-:Y:S01]  /*3cb0*/  IMAD R0, R73, R14, RZ ;  /* 0x0000000e49007224 */ /* 0x020fe200078e02ff */
[----:B------:R-:W-:Y:S01]  /*3cc0*/  IADD3.X R27, R31, UR28, RZ, P6, !PT ;  /* 0x0000001c1f1b7c10 */ /* 0x000fe2000b7fe4ff */
[----:B------:R-:W-:Y:S01]  /*3cd0*/  BSSY B1, `(.L_x_92) ;  /* 0x0000008000017945 */ /* 0x000fe20003800000 */
[----:B------:R-:W-:Y:S01]  /*3ce0*/  ISETP.GT.AND P3, PT, R72, 0x8, P3 ;  /* 0x000000084800780c */ /* 0x000fe20001f64270 */
[----:B0-----:R-:W-:Y:S01]  /*3cf0*/  IMAD R25, R54, R13, R0 ;  /* 0x0000000d36197224 */ /* 0x001fe200078e0200 */
[----:B--2---:R-:W-:-:S04]  /*3d00*/  IADD3 R4, P1, R34, UR25, RZ ;  /* 0x0000001922047c10 */ /* 0x004fc8000ff3e0ff */
[----:B------:R0:W-:Y:S01]  /*3d10*/  @P5 STG.E desc[UR22][R26.64], R25 ;  /* 0x000000191a005986 */ /* 0x0001e2000c101916 */
[----:B------:R-:W-:-:S06]  /*3d20*/  IADD3.X R5, R35, UR29, RZ, P1, !PT ;  /* 0x0000001d23057c10 */ /* 0x000fcc0008ffe4ff */
[----:B------:R-:W-:Y:S05]  /*3d30*/  @!P3 BRA `(.L_x_93) ;  /* 0x000000000004b947 */ /* 0x000fea0003800000 */
[----:B------:R2:W5:Y:S02]  /*3d40*/  LDG.E.LTC128B R73, desc[UR22][R4.64] ;  /* 0x0000001604497981 */ /* 0x000564000c1e1920 */
.L_x_93:
[----:B------:R-:W-:Y:S05]  /*3d50*/  BSYNC B1 ;  /* 0x0000000000017941 */ /* 0x000fea0003800000 */
.L_x_92:
[----:B------:R-:W-:Y:S05]  /*3d60*/  @!P3 BRA `(.L_x_94) ;  /* 0x0000000800c4b947 */ /* 0x000fea0003800000 */
[----:B--2---:R-:W-:Y:S01]  /*3d70*/  IADD3 R4, P1, R36, UR26, RZ ;  /* 0x0000001a24047c10 */ /* 0x004fe2000ff3e0ff */
[----:B-----5:R-:W-:-:S03]  /*3d80*/  IMAD R0, R73, R14, RZ ;  /* 0x0000000e49007224 */ /* 0x020fc600078e02ff */
[----:B------:R-:W-:Y:S01]  /*3d90*/  IADD3.X R5, R37, UR28, RZ, P1, !PT ;  /* 0x0000001c25057c10 */ /* 0x000fe20008ffe4ff */
[----:B------:R-:W-:-:S05]  /*3da0*/  IMAD R55, R55, R13, R0 ;  /* 0x0000000d37377224 */ /* 0x000fca00078e0200 */
[----:B------:R2:W-:Y:S01]  /*3db0*/  STG.E desc[UR22][R4.64], R55 ;  /* 0x0000003704007986 */ /* 0x0005e2000c101916 */
[----:B------:R-:W-:Y:S05]  /*3dc0*/  BRA `(.L_x_94) ;  /* 0x0000000800ac7947 */ /* 0x000fea0003800000 */
.L_x_31:
[----:B------:R-:W-:Y:S01]  /*3dd0*/  ISETP.GT.AND P2, PT, R0, 0x1, PT ;  /* 0x000000010000780c */ /* 0x000fe20003f44270 */
[----:B------:R-:W-:Y:S01]  /*3de0*/  ULDC.64 UR8, c[0x0][0x6c0] ;  /* 0x0001b00000087ab9 */ /* 0x000fe20000000a00 */
[----:B------:R-:W-:Y:S01]  /*3df0*/  ISETP.GT.AND P1, PT, R72, 0x8, P1 ;  /* 0x000000084800780c */ /* 0x000fe20000f24270 */
[-C--:B--2---:R-:W-:Y:S01]  /*3e00*/  IMAD R59, R24, R13.reuse, RZ ;  /* 0x0000000d183b7224 */ /* 0x084fe200078e02ff */
[----:B------:R-:W-:Y:S01]  /*3e10*/  LEA R4, P6, R68, UR8, 0x2 ;  /* 0x0000000844047c11 */ /* 0x000fe2000f8c10ff */
[-C--:B------:R-:W-:Y:S01]  /*3e20*/  IMAD R61, R25, R13.reuse, RZ ;  /* 0x0000000d193d7224 */ /* 0x080fe200078e02ff */
[----:B------:R-:W-:Y:S01]  /*3e30*/  ISETP.GT.AND P5, PT, R72, RZ, P2 ;  /* 0x000000ff4800720c */ /* 0x000fe200017a4270 */
[-C--:B------:R-:W-:Y:S01]  /*3e40*/  IMAD R63, R26, R13.reuse, RZ ;  /* 0x0000000d1a3f7224 */ /* 0x080fe200078e02ff */
[----:B------:R-:W-:Y:S01]  /*3e50*/  LEA.HI.X R5, R68, UR9, R77, 0x2, P6 ;  /* 0x0000000944057c11 */ /* 0x000fe2000b0f144d */
[-C--:B------:R-:W-:Y:S01]  /*3e60*/  IMAD R65, R27, R13.reuse, RZ ;  /* 0x0000000d1b417224 */ /* 0x080fe200078e02ff */
[----:B------:R-:W-:Y:S01]  /*3e70*/  LEA R56, P6, R78, R4, 0x2 ;  /* 0x000000044e387211 */ /* 0x000fe200078c10ff */
[----:B------:R-:W-:Y:S01]  /*3e80*/  IMAD R33, R33, R13, RZ ;  /* 0x0000000d21217224 */ /* 0x000fe200078e02ff */
[----:B------:R-:W-:Y:S01]  /*3e90*/  ISETP.GT.AND P2, PT, R72, 0x8, P2 ;  /* 0x000000084800780c */ /* 0x000fe20001744270 */
[----:B------:R0:W-:Y:S01]  /*3ea0*/  @P3 STG.E desc[UR22][R4.64], R59 ;  /* 0x0000003b04003986 */ /* 0x0001e2000c101916 */
[----:B------:R-:W-:Y:S01]  /*3eb0*/  LEA.HI.X R57, R78, R5, R79, 0x2, P6 ;  /* 0x000000054e397211 */ /* 0x000fe200030f144f */
[-C--:B------:R-:W-:Y:S01]  /*3ec0*/  IMAD R35, R35, R13.reuse, RZ ;  /* 0x0000000d23237224 */ /* 0x080fe200078e02ff */
[----:B------:R-:W-:Y:S01]  /*3ed0*/  ISETP.GT.AND P3, PT, R0, 0x8, PT ;  /* 0x000000080000780c */ /* 0x000fe20003f64270 */
[-C--:B------:R-:W-:Y:S01]  /*3ee0*/  IMAD R37, R37, R13.reuse, RZ ;  /* 0x0000000d25257224 */ /* 0x080fe200078e02ff */
[----:B------:R-:W-:Y:S01]  /*3ef0*/  IADD3 R24, P6, R4, UR15, RZ ;  /* 0x0000000f04187c10 */ /* 0x000fe2000ffde0ff */
[----:B------:R1:W-:Y:S01]  /*3f00*/  @P5 STG.E desc[UR22][R56.64], R61 ;  /* 0x0000003d38005986 */ /* 0x0003e2000c101916 */
[----:B------:R-:W-:Y:S01]  /*3f10*/  ISETP.GT.AND P5, PT, R72, RZ, P3 ;  /* 0x000000ff4800720c */ /* 0x000fe20001fa4270 */
[-C--:B------:R-:W-:Y:S01]  /*3f20*/  IMAD R39, R39, R13.reuse, RZ ;  /* 0x0000000d27277224 */ /* 0x080fe200078e02ff */
[----:B------:R-:W-:Y:S01]  /*3f30*/  IADD3.X R25, R5, UR14, RZ, P6, !PT ;  /* 0x0000000e05197c10 */ /* 0x000fe2000b7fe4ff */
[----:B------:R2:W-:Y:S01]  /*3f40*/  @P1 STG.E desc[UR22][R4.64+0x20], R63 ;  /* 0x0000203f04001986 */ /* 0x0005e2000c101916 */
[----:B------:R-:W-:Y:S01]  /*3f50*/  ISETP.GT.AND P1, PT, R0, 0x9, PT ;  /* 0x000000090000780c */ /* 0x000fe20003f24270 */
[-C--:B0-----:R-:W-:Y:S01]  /*3f60*/  IMAD R59, R28, R13.reuse, RZ ;  /* 0x0000000d1c3b7224 */ /* 0x081fe200078e02ff */
[----:B------:R-:W-:Y:S01]  /*3f70*/  IADD3 R26, P6, R56, UR15, RZ ;  /* 0x0000000f381a7c10 */ /* 0x000fe2000ffde0ff */
[----:B------:R0:W-:Y:S01]  /*3f80*/  @P2 STG.E desc[UR22][R56.64+0x20], R65 ;  /* 0x0000204138002986 */ /* 0x0001e2000c101916 */
[C---:B------:R-:W-:Y:S01]  /*3f90*/  ISETP.GT.AND P2, PT, R72.reuse, RZ, P1 ;  /* 0x000000ff4800720c */ /* 0x040fe20000f44270 */
[-C--:B------:R-:W-:Y:S01]  /*3fa0*/  IMAD R41, R41, R13.reuse, RZ ;  /* 0x0000000d29297224 */ /* 0x080fe200078e02ff */
[C---:B------:R-:W-:Y:S01]  /*3fb0*/  ISETP.GT.AND P3, PT, R72.reuse, 0x8, P3 ;  /* 0x000000084800780c */ /* 0x040fe20001f64270 */
[-C--:B-1----:R-:W-:Y:S01]  /*3fc0*/  IMAD R61, R29, R13.reuse, RZ ;  /* 0x0000000d1d3d7224 */ /* 0x082fe200078e02ff */
[----:B------:R-:W-:Y:S01]  /*3fd0*/  IADD3.X R27, R57, UR14, RZ, P6, !PT ;  /* 0x0000000e391b7c10 */ /* 0x000fe2000b7fe4ff */
[----:B------:R1:W-:Y:S01]  /*3fe0*/  @P5 STG.E desc[UR22][R24.64], R59 ;  /* 0x0000003b18005986 */ /* 0x0003e2000c101916 */
[----:B------:R-:W-:Y:S01]  /*3ff0*/  ISETP.GT.AND P1, PT, R72, 0x8, P1 ;  /* 0x000000084800780c */ /* 0x000fe20000f24270 */
[-C--:B--2---:R-:W-:Y:S01]  /*4000*/  IMAD R63, R30, R13.reuse, RZ ;  /* 0x0000000d1e3f7224 */ /* 0x084fe200078e02ff */
[----:B------:R-:W-:Y:S01]  /*4010*/  IADD3 R4, P5, R4, UR26, RZ ;  /* 0x0000001a04047c10 */ /* 0x000fe2000ffbe0ff */
[-C--:B------:R-:W-:Y:S01]  /*4020*/  IMAD R43, R43, R13.reuse, RZ ;  /* 0x0000000d2b2b7224 */ /* 0x080fe200078e02ff */
[----:B------:R-:W-:Y:S01]  /*4030*/  IADD3 R30, P6, R24, UR15, RZ ;  /* 0x0000000f181e7c10 */ /* 0x000fe2000ffde0ff */
[-C--:B0-----:R-:W-:Y:S01]  /*4040*/  IMAD R65, R31, R13.reuse, RZ ;  /* 0x0000000d1f417224 */ /* 0x081fe200078e02ff */
[----:B------:R-:W-:Y:S01]  /*4050*/  IADD3.X R5, R5, UR28, RZ, P5, !PT ;  /* 0x0000001c05057c10 */ /* 0x000fe2000affe4ff */
[----:B------:R0:W-:Y:S01]  /*4060*/  @P2 STG.E desc[UR22][R26.64], R61 ;  /* 0x0000003d1a002986 */ /* 0x0001e2000c101916 */
[----:B------:R-:W-:Y:S01]  /*4070*/  IADD3 R28, P5, R56, UR26, RZ ;  /* 0x0000001a381c7c10 */ /* 0x000fe2000ffbe0ff */
[-C--:B------:R-:W-:Y:S01]  /*4080*/  IMAD R45, R45, R13.reuse, RZ ;  /* 0x0000000d2d2d7224 */ /* 0x080fe200078e02ff */
[----:B------:R-:W-:Y:S01]  /*4090*/  ISETP.GT.AND P2, PT, R0, 0x10, PT ;  /* 0x000000100000780c */ /* 0x000fe20003f44270 */
[----:B------:R2:W-:Y:S01]  /*40a0*/  @P3 STG.E desc[UR22][R4.64], R63 ;  /* 0x0000003f04003986 */ /* 0x0005e2000c101916 */
[----:B------:R-:W-:Y:S01]  /*40b0*/  IADD3.X R29, R57, UR28, RZ, P5, !PT ;  /* 0x0000001c391d7c10 */ /* 0x000fe2000affe4ff */
[-C--:B-1----:R-:W-:Y:S01]  /*40c0*/  IMAD R59, R32, R13.reuse, RZ ;  /* 0x0000000d203b7224 */ /* 0x082fe200078e02ff */
[----:B------:R-:W-:Y:S01]  /*40d0*/  ISETP.GT.AND P5, PT, R72, RZ, P2 ;  /* 0x000000ff4800720c */ /* 0x000fe200017a4270 */
[-C--:B------:R-:W-:Y:S01]  /*40e0*/  IMAD R47, R47, R13.reuse, RZ ;  /* 0x0000000d2f2f7224 */ /* 0x080fe200078e02ff */
[----:B------:R-:W-:Y:S01]  /*40f0*/  ISETP.GT.AND P3, PT, R0, 0x11, PT ;  /* 0x000000110000780c */ /* 0x000fe20003f64270 */
[----:B------:R-:W-:Y:S01]  /*4100*/  @P1 STG.E desc[UR22][R28.64], R65 ;  /* 0x000000411c001986 */ /* 0x000fe2000c101916 */
[----:B------:R-:W-:Y:S01]  /*4110*/  IADD3.X R31, R25, UR14, RZ, P6, !PT ;  /* 0x0000000e191f7c10 */ /* 0x000fe2000b7fe4ff */
[-C--:B0-----:R-:W-:Y:S01]  /*4120*/  IMAD R61, R34, R13.reuse, RZ ;  /* 0x0000000d223d7224 */ /* 0x081fe200078e02ff */
[----:B------:R-:W-:Y:S01]  /*4130*/  ISETP.GT.AND P1, PT, R72, RZ, P3 ;  /* 0x000000ff4800720c */ /* 0x000fe20001f24270 */
[-C--:B------:R-:W-:Y:S01]  /*4140*/  IMAD R49, R49, R13.reuse, RZ ;  /* 0x0000000d31317224 */ /* 0x080fe200078e02ff */
[----:B------:R-:W-:Y:S01]  /*4150*/  IADD3 R56, P6, R26, UR15, RZ ;  /* 0x0000000f1a387c10 */ /* 0x000fe2000ffde0ff */
[-C--:B------:R-:W-:Y:S01]  /*4160*/  IMAD R51, R51, R13.reuse, RZ ;  /* 0x0000000d33337224 */ /* 0x080fe200078e02ff */
[----:B------:R-:W-:Y:S01]  /*4170*/  ISETP.GT.AND P2, PT, R72, 0x8, P2 ;  /* 0x000000084800780c */ /* 0x000fe20001744270 */
[-C--:B------:R-:W-:Y:S01]  /*4180*/  IMAD R53, R53, R13.reuse, RZ ;  /* 0x0000000d35357224 */ /* 0x080fe200078e02ff */
[----:B------:R-:W-:Y:S01]  /*4190*/  IADD3.X R57, R27, UR14, RZ, P6, !PT ;  /* 0x0000000e1b397c10 */ /* 0x000fe2000b7fe4ff */
[----:B------:R-:W-:Y:S01]  /*41a0*/  @P5 STG.E desc[UR22][R30.64], R59 ;  /* 0x0000003b1e005986 */ /* 0x000fe2000c101916 */
[----:B--2---:R-:W-:Y:S01]  /*41b0*/  IADD3 R4, P5, R24, UR26, RZ ;  /* 0x0000001a18047c10 */ /* 0x004fe2000ffbe0ff */
[----:B------:R-:W-:Y:S01]  /*41c0*/  IMAD R55, R55, R13, RZ ;  /* 0x0000000d37377224 */ /* 0x000fe200078e02ff */
[----:B------:R-:W-:-:S02]  /*41d0*/  ISETP.GT.AND P3, PT, R72, 0x8, P3 ;  /* 0x000000084800780c */ /* 0x000fc40001f64270 */
[----:B------:R-:W-:Y:S01]  /*41e0*/  IADD3.X R5, R25, UR28, RZ, P5, !PT ;  /* 0x0000001c19057c10 */ /* 0x000fe2000affe4ff */
[----:B------:R0:W-:Y:S01]  /*41f0*/  @P1 STG.E desc[UR22][R56.64], R33 ;  /* 0x0000002138001986 */ /* 0x0001e2000c101916 */
[----:B------:R-:W-:Y:S02]  /*4200*/  IADD3 R24, P5, R26, UR26, RZ ;  /* 0x0000001a1a187c10 */ /* 0x000fe4000ffbe0ff */
[----:B------:R-:W-:Y:S01]  /*4210*/  ISETP.GT.AND P1, PT, R0, 0x18, PT ;  /* 0x000000180000780c */ /* 0x000fe20003f24270 */
[----:B------:R-:W-:Y:S01]  /*4220*/  @P2 STG.E desc[UR22][R4.64], R61 ;  /* 0x0000003d04002986 */ /* 0x000fe2000c101916 */
[----:B------:R-:W-:Y:S02]  /*4230*/  IADD3.X R25, R27, UR28, RZ, P5, !PT ;  /* 0x0000001c1b197c10 */ /* 0x000fe4000affe4ff */
[----:B------:R-:W-:Y:S02]  /*4240*/  ISETP.GT.AND P5, PT, R72, RZ, P1 ;  /* 0x000000ff4800720c */ /* 0x000fe40000fa4270 */
[----:B------:R-:W-:Y:S01]  /*4250*/  ISETP.GT.AND P2, PT, R0, 0x19, PT ;  /* 0x000000190000780c */ /* 0x000fe20003f44270 */
[----:B------:R1:W-:Y:S01]  /*4260*/  @P3 STG.E desc[UR22][R24.64], R35 ;  /* 0x0000002318003986 */ /* 0x0003e2000c101916 */
[----:B------:R-:W-:Y:S01]  /*4270*/  IADD3 R26, P6, R30, UR15, RZ ;  /* 0x0000000f1e1a7c10 */ /* 0x000fe2000ffde0ff */
[----:B0-----:R-:W-:Y:S01]  /*4280*/  IMAD R33, R36, R13, RZ ;  /* 0x0000000d24217224 */ /* 0x001fe200078e02ff */
[----:B------:R-:W-:-:S02]  /*4290*/  ISETP.GT.AND P3, PT, R72, RZ, P2 ;  /* 0x000000ff4800720c */ /* 0x000fc40001764270 */
[----:B------:R-:W-:Y:S02]  /*42a0*/  IADD3.X R27, R31, UR14, RZ, P6, !PT ;  /* 0x0000000e1f1b7c10 */ /* 0x000fe4000b7fe4ff */
[----:B------:R-:W-:Y:S02]  /*42b0*/  IADD3 R28, P6, R56, UR15, RZ ;  /* 0x0000000f381c7c10 */ /* 0x000fe4000ffde0ff */
[----:B------:R-:W-:Y:S01]  /*42c0*/  ISETP.GT.AND P1, PT, R72, 0x8, P1 ;  /* 0x000000084800780c */ /* 0x000fe20000f24270 */
[----:B------:R-:W-:Y:S01]  /*42d0*/  @P5 STG.E desc[UR22][R26.64], R33 ;  /* 0x000000211a005986 */ /* 0x000fe2000c101916 */
[----:B------:R-:W-:Y:S01]  /*42e0*/  IADD3.X R29, R57, UR14, RZ, P6, !PT ;  /* 0x0000000e391d7c10 */ /* 0x000fe2000b7fe4ff */
[----:B-1----:R-:W-:Y:S01]  /*42f0*/  IMAD R35, R38, R13, RZ ;  /* 0x0000000d26237224 */ /* 0x002fe200078e02ff */
[----:B------:R-:W-:Y:S02]  /*4300*/  IADD3 R4, P5, R30, UR26, RZ ;  /* 0x0000001a1e047c10 */ /* 0x000fe4000ffbe0ff */
[----:B------:R-:W-:Y:S01]  /*4310*/  ISETP.GT.AND P2, PT, R72, 0x8, P2 ;  /* 0x000000084800780c */ /* 0x000fe20001744270 */
[----:B------:R0:W-:Y:S01]  /*4320*/  @P3 STG.E desc[UR22][R28.64], R37 ;  /* 0x000000251c003986 */ /* 0x0001e2000c101916 */
[----:B------:R-:W-:-:S02]  /*4330*/  IADD3.X R5, R31, UR28, RZ, P5, !PT ;  /* 0x0000001c1f057c10 */ /* 0x000fc4000affe4ff */
[----:B------:R-:W-:Y:S02]  /*4340*/  IADD3 R24, P5, R56, UR26, RZ ;  /* 0x0000001a38187c10 */ /* 0x000fe4000ffbe0ff */
[----:B------:R-:W-:Y:S01]  /*4350*/  ISETP.GT.AND P3, PT, R0, 0x20, PT ;  /* 0x000000200000780c */ /* 0x000fe20003f64270 */
[----:B------:R1:W-:Y:S01]  /*4360*/  @P1 STG.E desc[UR22][R4.64], R35 ;  /* 0x0000002304001986 */ /* 0x0003e2000c101916 */
[----:B------:R-:W-:Y:S02]  /*4370*/  IADD3.X R25, R57, UR28, RZ, P5, !PT ;  /* 0x0000001c39197c10 */ /* 0x000fe4000affe4ff */
[----:B------:R-:W-:Y:S02]  /*4380*/  ISETP.GT.AND P5, PT, R72, RZ, P3 ;  /* 0x000000ff4800720c */ /* 0x000fe40001fa4270 */
[----:B------:R-:W-:Y:S01]  /*4390*/  ISETP.GT.AND P1, PT, R0, 0x21, PT ;  /* 0x000000210000780c */ /* 0x000fe20003f24270 */
[----:B------:R2:W-:Y:S01]  /*43a0*/  @P2 STG.E desc[UR22][R24.64], R39 ;  /* 0x0000002718002986 */ /* 0x0005e2000c101916 */
[----:B------:R-:W-:Y:S01]  /*43b0*/  IADD3 R30, P6, R26, UR15, RZ ;  /* 0x0000000f1a1e7c10 */ /* 0x000fe2000ffde0ff */
[----:B0-----:R-:W-:Y:S01]  /*43c0*/  IMAD R37, R40, R13, RZ ;  /* 0x0000000d28257224 */ /* 0x001fe200078e02ff */
[----:B------:R-:W-:-:S02]  /*43d0*/  ISETP.GT.AND P2, PT, R72, RZ, P1 ;  /* 0x000000ff4800720c */ /* 0x000fc40000f44270 */
[----:B------:R-:W-:Y:S01]  /*43e0*/  IADD3.X R31, R27, UR14, RZ, P6, !PT ;  /* 0x0000000e1b1f7c10 */ /* 0x000fe2000b7fe4ff */
[----:B-1----:R-:W-:Y:S01]  /*43f0*/  IMAD R35, R42, R13, RZ ;  /* 0x0000000d2a237224 */ /* 0x002fe200078e02ff */
[----:B------:R-:W-:Y:S02]  /*4400*/  IADD3 R32, P6, R28, UR15, RZ ;  /* 0x0000000f1c207c10 */ /* 0x000fe4000ffde0ff */
[----:B------:R-:W-:Y:S01]  /*4410*/  ISETP.GT.AND P3, PT, R72, 0x8, P3 ;  /* 0x000000084800780c */ /* 0x000fe20001f64270 */
[----:B------:R0:W-:Y:S01]  /*4420*/  @P5 STG.E desc[UR22][R30.64], R37 ;  /* 0x000000251e005986 */ /* 0x0001e2000c101916 */
[----:B------:R-:W-:Y:S02]  /*4430*/  IADD3.X R33, R29, UR14, RZ, P6, !PT ;  /* 0x0000000e1d217c10 */ /* 0x000fe4000b7fe4ff */
[----:B------:R-:W-:Y:S02]  /*4440*/  IADD3 R4, P5, R26, UR26, RZ ;  /* 0x0000001a1a047c10 */ /* 0x000fe4000ffbe0ff */
[----:B------:R-:W-:Y:S01]  /*4450*/  ISETP.GT.AND P1, PT, R72, 0x8, P1 ;  /* 0x000000084800780c */ /* 0x000fe20000f24270 */
[----:B------:R-:W-:Y:S01]  /*4460*/  @P2 STG.E desc[UR22][R32.64], R41 ;  /* 0x0000002920002986 */ /* 0x000fe2000c101916 */
[----:B------:R-:W-:-:S02]  /*4470*/  IADD3.X R5, R27, UR28, RZ, P5, !PT ;  /* 0x0000001c1b057c10 */ /* 0x000fc4000affe4ff */
[----:B--2---:R-:W-:Y:S02]  /*4480*/  IADD3 R24, P5, R28, UR26, RZ ;  /* 0x0000001a1c187c10 */ /* 0x004fe4000ffbe0ff */
[----:B------:R-:W-:Y:S01]  /*4490*/  ISETP.GT.AND P2, PT, R0, 0x28, PT ;  /* 0x000000280000780c */ /* 0x000fe20003f44270 */
[----:B------:R1:W-:Y:S01]  /*44a0*/  @P3 STG.E desc[UR22][R4.64], R35 ;  /* 0x0000002304003986 */ /* 0x0003e2000c101916 */
[----:B------:R-:W-:Y:S01]  /*44b0*/  IADD3.X R25, R29, UR28, RZ, P5, !PT ;  /* 0x0000001c1d197c10 */ /* 0x000fe2000affe4ff */
[----:B0-----:R-:W-:Y:S01]  /*44c0*/  IMAD R37, R44, R13, RZ ;  /* 0x0000000d2c257224 */ /* 0x001fe200078e02ff */
[----:B------:R-:W-:Y:S02]  /*44d0*/  ISETP.GT.AND P5, PT, R72, RZ, P2 ;  /* 0x000000ff4800720c */ /* 0x000fe400017a4270 */
[----:B------:R-:W-:Y:S01]  /*44e0*/  ISETP.GT.AND P3, PT, R0, 0x29, PT ;  /* 0x000000290000780c */ /* 0x000fe20003f64270 */
[----:B------:R0:W-:Y:S01]  /*44f0*/  @P1 STG.E desc[UR22][R24.64], R43 ;  /* 0x0000002b18001986 */ /* 0x0001e2000c101916 */
[----:B------:R-:W-:-:S02]  /*4500*/  IADD3 R26, P6, R30, UR15, RZ ;  /* 0x0000000f1e1a7c10 */ /* 0x000fc4000ffde0ff */
[----:B------:R-:W-:Y:S02]  /*4510*/  ISETP.GT.AND P1, PT, R72, RZ, P3 ;  /* 0x000000ff4800720c */ /* 0x000fe40001f24270 */
[----:B------:R-:W-:Y:S01]  /*4520*/  IADD3.X R27, R31, UR14, RZ, P6, !PT ;  /* 0x0000000e1f1b7c10 */ /* 0x000fe2000b7fe4ff */
[----:B-1----:R-:W-:Y:S01]  /*4530*/  IMAD R35, R46, R13, RZ ;  /* 0x0000000d2e237224 */ /* 0x002fe200078e02ff */
[----:B------:R-:W-:Y:S02]  /*4540*/  IADD3 R28, P6, R32, UR15, RZ ;  /* 0x0000000f201c7c10 */ /* 0x000fe4000ffde0ff */
[----:B------:R-:W-:Y:S01]  /*4550*/  ISETP.GT.AND P2, PT, R72, 0x8, P2 ;  /* 0x000000084800780c */ /* 0x000fe20001744270 */
[----:B------:R1:W-:Y:S01]  /*4560*/  @P5 STG.E desc[UR22][R26.64], R37 ;  /* 0x000000251a005986 */ /* 0x0003e2000c101916 */
[----:B------:R-:W-:Y:S02]  /*4570*/  IADD3 R4, P5, R30, UR26, RZ ;  /* 0x0000001a1e047c10 */ /* 0x000fe4000ffbe0ff */
[----:B------:R-:W-:-:S02]  /*4580*/  IADD3.X R29, R33, UR14, RZ, P6, !PT ;  /* 0x0000000e211d7c10 */ /* 0x000fc4000b7fe4ff */
[----:B------:R-:W-:Y:S02]  /*4590*/  ISETP.GT.AND P3, PT, R72, 0x8, P3 ;  /* 0x000000084800780c */ /* 0x000fe40001f64270 */
[----:B------:R-:W-:Y:S01]  /*45a0*/  IADD3.X R5, R31, UR28, RZ, P5, !PT ;  /* 0x0000001c1f057c10 */ /* 0x000fe2000affe4ff */
[----:B------:R-:W-:Y:S01]  /*45b0*/  @P1 STG.E desc[UR22][R28.64], R45 ;  /* 0x0000002d1c001986 */ /* 0x000fe2000c101916 */
[----:B0-----:R-:W-:Y:S02]  /*45c0*/  IADD3 R24, P5, R32, UR26, RZ ;  /* 0x0000001a20187c10 */ /* 0x001fe4000ffbe0ff */
[----:B------:R-:W-:Y:S01]  /*45d0*/  ISETP.GT.AND P1, PT, R0, 0x30, PT ;  /* 0x000000300000780c */ /* 0x000fe20003f24270 */
[----:B------:R0:W-:Y:S01]  /*45e0*/  @P2 STG.E desc[UR22][R4.64], R35 ;  /* 0x0000002304002986 */ /* 0x0001e2000c101916 */
[----:B------:R-:W-:Y:S01]  /*45f0*/  IADD3.X R25, R33, UR28, RZ, P5, !PT ;  /* 0x0000001c21197c10 */ /* 0x000fe2000affe4ff */
[----:B-1----:R-:W-:Y:S01]  /*4600*/  IMAD R37, R48, R13, RZ ;  /* 0x0000000d30257224 */ /* 0x002fe200078e02ff */
[----:B------:R-:W-:-:S02]  /*4610*/  ISETP.GT.AND P2, PT, R0, 0x31, PT ;  /* 0x000000310000780c */ /* 0x000fc40003f44270 */
[----:B------:R-:W-:Y:S01]  /*4620*/  ISETP.GT.AND P5, PT, R72, RZ, P1 ;  /* 0x000000ff4800720c */ /* 0x000fe20000fa4270 */
[----:B------:R1:W-:Y:S01]  /*4630*/  @P3 STG.E desc[UR22][R24.64], R47 ;  /* 0x0000002f18003986 */ /* 0x0003e2000c101916 */
[----:B------:R-:W-:Y:S02]  /*4640*/  IADD3 R30, P6, R26, UR15, RZ ;  /* 0x0000000f1a1e7c10 */ /* 0x000fe4000ffde0ff */
[----:B------:R-:W-:Y:S02]  /*4650*/  ISETP.GT.AND P3, PT, R72, RZ, P2 ;  /* 0x000000ff4800720c */ /* 0x000fe40001764270 */
[----:B------:R-:W-:Y:S01]  /*4660*/  IADD3.X R31, R27, UR14, RZ, P6, !PT ;  /* 0x0000000e1b1f7c10 */ /* 0x000fe2000b7fe4ff */
[----:B0-----:R-:W-:Y:S01]  /*4670*/  IMAD R35, R50, R13, RZ ;  /* 0x0000000d32237224 */ /* 0x001fe200078e02ff */
[----:B------:R-:W-:Y:S02]  /*4680*/  IADD3 R32, P6, R28, UR15, RZ ;  /* 0x0000000f1c207c10 */ /* 0x000fe4000ffde0ff */
[----:B------:R-:W-:-:S02]  /*4690*/  ISETP.GT.AND P1, PT, R72, 0x8, P1 ;  /* 0x000000084800780c */ /* 0x000fc40000f24270 */
[----:B------:R-:W-:Y:S01]  /*46a0*/  IADD3.X R33, R29, UR14, RZ, P6, !PT ;  /* 0x0000000e1d217c10 */ /* 0x000fe2000b7fe4ff */
[----:B------:R-:W-:Y:S01]  /*46b0*/  @P5 STG.E desc[UR22][R30.64], R37 ;  /* 0x000000251e005986 */ /* 0x000fe2000c101916 */
[----:B------:R-:W-:Y:S02]  /*46c0*/  ISETP.GT.AND P5, PT, R72, 0x8, P2 ;  /* 0x000000084800780c */ /* 0x000fe400017a4270 */
[----:B------:R-:W-:Y:S01]  /*46d0*/  IADD3 R4, P2, R26, UR26, RZ ;  /* 0x0000001a1a047c10 */ /* 0x000fe2000ff5e0ff */
[----:B------:R-:W-:Y:S01]  /*46e0*/  @P3 STG.E desc[UR22][R32.64], R49 ;  /* 0x0000003120003986 */ /* 0x000fe2000c101916 */
[----:B-1----:R-:W-:Y:S02]  /*46f0*/  IADD3 R24, P3, R28, UR26, RZ ;  /* 0x0000001a1c187c10 */ /* 0x002fe4000ff7e0ff */
[----:B------:R-:W-:Y:S02]  /*4700*/  IADD3.X R5, R27, UR28, RZ, P2, !PT ;  /* 0x0000001c1b057c10 */ /* 0x000fe400097fe4ff */
[----:B------:R-:W-:-:S02]  /*4710*/  IADD3.X R25, R29, UR28, RZ, P3, !PT ;  /* 0x0000001c1d197c10 */ /* 0x000fc40009ffe4ff */
[----:B------:R-:W-:Y:S01]  /*4720*/  ISETP.GT.AND P3, PT, R0, 0x38, PT ;  /* 0x000000380000780c */ /* 0x000fe20003f64270 */
[----:B------:R0:W-:Y:S01]  /*4730*/  @P1 STG.E desc[UR22][R4.64], R35 ;  /* 0x0000002304001986 */ /* 0x0001e2000c101916 */
[----:B------:R-:W-:Y:S02]  /*4740*/  IADD3 R26, P6, R30, UR15, RZ ;  /* 0x0000000f1e1a7c10 */ /* 0x000fe4000ffde0ff */
[----:B------:R-:W-:Y:S01]  /*4750*/  ISETP.GT.AND P2, PT, R0, 0x39, PT ;  /* 0x000000390000780c */ /* 0x000fe20003f44270 */
[----:B------:R1:W-:Y:S01]  /*4760*/  @P5 STG.E desc[UR22][R24.64], R51 ;  /* 0x0000003318005986 */ /* 0x0003e2000c101916 */
[----:B------:R-:W-:Y:S02]  /*4770*/  IADD3 R28, P1, R32, UR15, RZ ;  /* 0x0000000f201c7c10 */ /* 0x000fe4000ff3e0ff */
[----:B------:R-:W-:Y:S02]  /*4780*/  ISETP.GT.AND P5, PT, R72, RZ, P3 ;  /* 0x000000ff4800720c */ /* 0x000fe40001fa4270 */
[----:B------:R-:W-:-:S02]  /*4790*/  IADD3.X R27, R31, UR14, RZ, P6, !PT ;  /* 0x0000000e1f1b7c10 */ /* 0x000fc4000b7fe4ff */
[----:B------:R-:W-:Y:S01]  /*47a0*/  ISETP.GT.AND P6, PT, R72, RZ, P2 ;  /* 0x000000ff4800720c */ /* 0x000fe200017c4270 */
[-C--:B0-----:R-:W-:Y:S01]  /*47b0*/  IMAD R35, R52, R13.reuse, RZ ;  /* 0x0000000d34237224 */ /* 0x081fe200078e02ff */
[----:B------:R-:W-:Y:S02]  /*47c0*/  IADD3.X R29, R33, UR14, RZ, P1, !PT ;  /* 0x0000000e211d7c10 */ /* 0x000fe40008ffe4ff */
[----:B------:R-:W-:Y:S01]  /*47d0*/  ISETP.GT.AND P3, PT, R72, 0x8, P3 ;  /* 0x000000084800780c */ /* 0x000fe20001f64270 */
[----:B-1----:R-:W-:Y:S01]  /*47e0*/  IMAD R25, R54, R13, RZ ;  /* 0x0000000d36197224 */ /* 0x002fe200078e02ff */
[----:B------:R-:W-:Y:S02]  /*47f0*/  IADD3 R30, P1, R30, UR26, RZ ;  /* 0x0000001a1e1e7c10 */ /* 0x000fe4000ff3e0ff */
[----:B------:R-:W-:Y:S01]  /*4800*/  ISETP.GT.AND P2, PT, R72, 0x8, P2 ;  /* 0x000000084800780c */ /* 0x000fe20001744270 */
[----:B------:R0:W-:Y:S01]  /*4810*/  @P5 STG.E desc[UR22][R26.64], R35 ;  /* 0x000000231a005986 */ /* 0x0001e2000c101916 */
[----:B------:R-:W-:-:S02]  /*4820*/  IADD3.X R31, R31, UR28, RZ, P1, !PT ;  /* 0x0000001c1f1f7c10 */ /* 0x000fc40008ffe4ff */
[----:B------:R-:W-:Y:S01]  /*4830*/  IADD3 R4, P1, R32, UR26, RZ ;  /* 0x0000001a20047c10 */ /* 0x000fe2000ff3e0ff */
[----:B------:R0:W-:Y:S03]  /*4840*/  @P6 STG.E desc[UR22][R28.64], R53 ;  /* 0x000000351c006986 */ /* 0x0001e6000c101916 */
[----:B------:R-:W-:Y:S01]  /*4850*/  IADD3.X R5, R33, UR28, RZ, P1, !PT ;  /* 0x0000001c21057c10 */ /* 0x000fe20008ffe4ff */
[----:B------:R0:W-:Y:S04]  /*4860*/  @P3 STG.E desc[UR22][R30.64], R25 ;  /* 0x000000191e003986 */ /* 0x0001e8000c101916 */
[----:B------:R0:W-:Y:S04]  /*4870*/  @P2 STG.E desc[UR22][R4.64], R55 ;  /* 0x0000003704002986 */ /* 0x0001e8000c101916 */
.L_x_94:
[----:B------:R-:W-:Y:S05]  /*4880*/  BSYNC B0 ;  /* 0x0000000000007941 */ /* 0x000fea0003800000 */
.L_x_30:
[----:B------:R-:W-:Y:S01]  /*4890*/  LEA R2, P1, R8, R2, 0x1 ;  /* 0x0000000208027211 */ /* 0x000fe200078208ff */
[----:B------:R-:W-:Y:S01]  /*48a0*/  ULDC.64 UR8, c[0x0][0x750] ;  /* 0x0001d40000087ab9 */ /* 0x000fe20000000a00 */
[----:B------:R-:W-:Y:S01]  /*48b0*/  IMAD.U32 R0, RZ, RZ, UR17 ;  /* 0x00000011ff007e24 */ /* 0x000fe2000f8e00ff */
[----:B------:R-:W-:Y:S01]  /*48c0*/  PRMT R24, RZ, 0x7610, R24 ;  /* 0x00007610ff187816 */ /* 0x000fe20000000018 */
[----:B0-2---:R-:W-:Y:S02]  /*48d0*/  IMAD.MOV.U32 R4, RZ, RZ, -0x1 ;  /* 0xffffffffff047424 */ /* 0x005fe400078e00ff */
[----:B------:R-:W-:Y:S01]  /*48e0*/  IMAD.X R3, R12, 0x1, R3, P1 ;  /* 0x000000010c037824 */ /* 0x000fe200008e0603 */
[----:B------:R-:W-:Y:S01]  /*48f0*/  ISETP.GE.U32.AND P1, PT, R2, UR8, PT ;  /* 0x0000000802007c0c */ /* 0x000fe2000bf26070 */
[----:B------:R0:W-:Y:S01]  /*4900*/  SYNCS.ARRIVE.TRANS64.A1T0 RZ, [R0+UR24], RZ ;  /* 0x000000ff00ff79a7 */ /* 0x0001e20008100018 */
[----:B------:R-:W-:Y:S02]  /*4910*/  IMAD.MOV.U32 R5, RZ, RZ, -0x1 ;  /* 0xffffffffff057424 */ /* 0x000fe400078e00ff */
[----:B------:R-:W-:Y:S01]  /*4920*/  ISETP.GE.U32.AND.EX P1, PT, R3, UR9, PT, P1 ;  /* 0x0000000903007c0c */ /* 0x000fe2000bf26110 */
[----:B0-----:R-:W-:-:S12]  /*4930*/  IMAD.MOV.U32 R0, RZ, RZ, -0x1 ;  /* 0xffffffffff007424 */ /* 0x001fd800078e00ff */
[----:B------:R-:W-:Y:S05]  /*4940*/  @P1 BRA `(.L_x_95) ;  /* 0x0000000400481947 */ /* 0x000fea0003800000 */
[----:B---3--:R-:W0:Y:S01]  /*4950*/  LDC.64 R28, c[0x0][0x728] ;  /* 0x0001ca00ff1c7b82 */ /* 0x008e220000000a00 */
[----:B------:R-:W2:Y:S01]  /*4960*/  S2R R34, SR_CTAID.X ;  /* 0x0000000000227919 */ /* 0x000ea20000002500 */
[----:B------:R-:W-:Y:S02]  /*4970*/  IMAD.MOV.U32 R26, RZ, RZ, R2 ;  /* 0x000000ffff1a7224 */ /* 0x000fe400078e0002 */
[----:B------:R-:W-:Y:S01]  /*4980*/  IMAD.MOV.U32 R27, RZ, RZ, R3 ;  /* 0x000000ffff1b7224 */ /* 0x000fe200078e0003 */
[----:B------:R-:W3:Y:S03]  /*4990*/  S2R R35, SR_CTAID.Y ;  /* 0x0000000000237919 */ /* 0x000ee60000002600 */
[----:B------:R-:W1:Y:S08]  /*49a0*/  LDC R0, c[0x0][0x730] ;  /* 0x0001cc00ff007b82 */ /* 0x000e700000000800 */
[----:B------:R-:W1:Y:S01]  /*49b0*/  LDC.64 R32, c[0x0][0x720] ;  /* 0x0001c800ff207b82 */ /* 0x000e620000000a00 */
[----:B0-----:R-:W-:-:S04]  /*49c0*/  ISETP.NE.U32.AND P1, PT, R28, RZ, PT ;  /* 0x000000ff1c00720c */ /* 0x001fc80003f25070 */
[----:B------:R-:W-:-:S13]  /*49d0*/  ISETP.NE.AND.EX P1, PT, R29, RZ, PT, P1 ;  /* 0x000000ff1d00720c */ /* 0x000fda0003f25310 */
[----:B-123--:R-:W-:Y:S05]  /*49e0*/  @!P1 BRA `(.L_x_96) ;  /* 0x0000000000289947 */ /* 0x00efea0003800000 */
        /* <DEDUP_REMOVED lines=10> */
.L_x_96:
[-CC-:B------:R-:W-:Y:S01]  /*4a90*/  SHF.R.U64 R30, R26, R0.reuse, R27.reuse ;  /* 0x000000001a1e7219 */ /* 0x180fe2000000121b */
[----:B------:R-:W0:Y:S01]  /*4aa0*/  LDC.64 R40, c[0x0][0x740] ;  /* 0x0001d000ff287b82 */ /* 0x000e220000000a00 */
[----:B------:R-:W-:Y:S01]  /*4ab0*/  SHF.R.U32.HI R0, RZ, R0, R27 ;  /* 0x00000000ff007219 */ /* 0x000fe2000001161b */
[----:B------:R-:W-:Y:S01]  /*4ac0*/  ULDC UR8, c[0x0][0x150] ;  /* 0x0000540000087ab9 */ /* 0x000fe20000000800 */
[----:B------:R-:W-:Y:S02]  /*4ad0*/  IADD3 R25, P1, RZ, -R30, RZ ;  /* 0x8000001eff197210 */ /* 0x000fe40007f3e0ff */
[----:B------:R-:W-:-:S03]  /*4ae0*/  I2FP.F32.U32 R26, R34 ;  /* 0x00000022001a7245 */ /* 0x000fc60000201000 */
[----:B------:R-:W1:Y:S01]  /*4af0*/  LDC R24, c[0x0][0x718] ;  /* 0x0001c600ff187b82 */ /* 0x000e620000000800 */
[----:B------:R-:W-:Y:S02]  /*4b00*/  IMAD.X R5, RZ, RZ, ~R0, P1 ;  /* 0x000000ffff057224 */ /* 0x000fe400008e0e00 */
[----:B------:R-:W-:Y:S01]  /*4b10*/  FMUL R26, R26, UR8 ;  /* 0x000000081a1a7c20 */ /* 0x000fe20008400000 */
[----:B------:R-:W-:Y:S01]  /*4b20*/  ULDC UR8, c[0x0][0x154] ;  /* 0x0000550000087ab9 */ /* 0x000fe20000000800 */
[-C--:B------:R-:W-:Y:S02]  /*4b30*/  IMAD R0, R5, R32.reuse, RZ ;  /* 0x0000002005007224 */ /* 0x080fe400078e02ff */
[C---:B------:R-:W-:Y:S01]  /*4b40*/  IMAD.WIDE.U32 R4, R25.reuse, R32, R2 ;  /* 0x0000002019047225 */ /* 0x040fe200078e0002 */
[----:B------:R-:W2:Y:S01]  /*4b50*/  LDC R38, c[0x0][0x708] ;  /* 0x0001c200ff267b82 */ /* 0x000ea20000000800 */
[----:B------:R-:W3:Y:S02]  /*4b60*/  F2I.U32.TRUNC.NTZ R26, R26 ;  /* 0x0000001a001a7305 */ /* 0x000ee4000020f000 */
[----:B------:R-:W-:Y:S01]  /*4b70*/  IMAD R25, R25, R33, R0 ;  /* 0x0000002119197224 */ /* 0x000fe200078e0200 */
[----:B------:R-:W-:-:S03]  /*4b80*/  I2FP.F32.U32 R0, R35 ;  /* 0x0000002300007245 */ /* 0x000fc60000201000 */
[----:B------:R-:W-:Y:S01]  /*4b90*/  IMAD.IADD R5, R5, 0x1, R25 ;  /* 0x0000000105057824 */ /* 0x000fe200078e0219 */
[----:B------:R-:W4:Y:S01]  /*4ba0*/  LDC R29, c[0x0][0x758] ;  /* 0x0001d600ff1d7b82 */ /* 0x000f220000000800 */
[----:B0-----:R-:W-:-:S04]  /*4bb0*/  ISETP.NE.U32.AND P1, PT, R40, RZ, PT ;  /* 0x000000ff2800720c */ /* 0x001fc80003f25070 */
[----:B------:R-:W-:-:S03]  /*4bc0*/  ISETP.NE.AND.EX P1, PT, R41, RZ, PT, P1 ;  /* 0x000000ff2900720c */ /* 0x000fc60003f25310 */
[----:B------:R-:W0:Y:S01]  /*4bd0*/  LDC R27, c[0x0][0x144] ;  /* 0x00005100ff1b7b82 */ /* 0x000e220000000800 */
[-CC-:B-1----:R-:W-:Y:S01]  /*4be0*/  SHF.R.U64 R28, R4, R24.reuse, R5.reuse ;  /* 0x00000018041c7219 */ /* 0x182fe20000001205 */
[----:B---3--:R-:W-:Y:S01]  /*4bf0*/  IMAD.MOV R26, RZ, RZ, -R26 ;  /* 0x000000ffff1a7224 */ /* 0x008fe200078e0a1a */
[----:B------:R-:W-:Y:S01]  /*4c00*/  SHF.R.U32.HI R5, RZ, R24, R5 ;  /* 0x00000018ff057219 */ /* 0x000fe20000011605 */
[----:B------:R-:W-:-:S04]  /*4c10*/  FMUL R24, R0, UR8 ;  /* 0x0000000800187c20 */ /* 0x000fc80008400000 */
[----:B------:R-:W1:Y:S01]  /*4c20*/  LDC R36, c[0x0][0x148] ;  /* 0x00005200ff247b82 */ /* 0x000e620000000800 */
[----:B------:R3:W0:Y:S01]  /*4c30*/  F2I.U32.TRUNC.NTZ R33, R24 ;  /* 0x0000001800217305 */ /* 0x000622000020f000 */
[-CC-:B--2---:R-:W-:Y:S02]  /*4c40*/  SHF.R.U64 R31, R28, R38.reuse, R5.reuse ;  /* 0x000000261c1f7219 */ /* 0x184fe40000001205 */
[----:B------:R-:W-:-:S04]  /*4c50*/  SHF.R.U32.HI R0, RZ, R38, R5 ;  /* 0x00000026ff007219 */ /* 0x000fc80000011605 */
[----:B------:R-:W2:Y:S01]  /*4c60*/  LDC R39, c[0x0][0x748] ;  /* 0x0001d200ff277b82 */ /* 0x000ea20000000800 */
[-CC-:B----4-:R-:W-:Y:S02]  /*4c70*/  SHF.R.U64 R32, R31, R29.reuse, R0.reuse ;  /* 0x0000001d1f207219 */ /* 0x190fe40000001200 */
[----:B------:R-:W-:-:S03]  /*4c80*/  SHF.R.U32.HI R5, RZ, R29, R0 ;  /* 0x0000001dff057219 */ /* 0x000fc60000011600 */
[----:B------:R-:W-:Y:S02]  /*4c90*/  IMAD.MOV.U32 R4, RZ, RZ, R32 ;  /* 0x000000ffff047224 */ /* 0x000fe400078e0020 */
[----:B------:R-:W4:Y:S01]  /*4ca0*/  LDC R42, c[0x0][0x738] ;  /* 0x0001ce00ff2a7b82 */ /* 0x000f220000000800 */
[----:B0-----:R-:W-:-:S07]  /*4cb0*/  IMAD R37, R27, R26, R34 ;  /* 0x0000001a1b257224 */ /* 0x001fce00078e0222 */
[----:B------:R-:W0:Y:S08]  /*4cc0*/  LDC R43, c[0x0][0x710] ;  /* 0x0001c400ff2b7b82 */ /* 0x000e300000000800 */
[----:B------:R-:W0:Y:S01]  /*4cd0*/  LDC R44, c[0x0][0x700] ;  /* 0x0001c000ff2c7b82 */ /* 0x000e220000000800 */
[----:B-123--:R-:W-:Y:S05]  /*4ce0*/  @!P1 BRA `(.L_x_97) ;  /* 0x0000000000289947 */ /* 0x00efea0003800000 */
[----:B------:R-:W1:Y:S02]  /*4cf0*/  LDC R27, c[0x0][0x74c] ;  /* 0x0001d300ff1b7b82 */ /* 0x000e640000000800 */
[----:B-1----:R-:W-:-:S05]  /*4d00*/  IADD3 R27, P1, R32, R27, RZ ;  /* 0x0000001b201b7210 */ /* 0x002fca0007f3e0ff */
        /* <DEDUP_REMOVED lines=8> */
.L_x_97:
[----:B------:R-:W-:Y:S01]  /*4d90*/  SHF.R.U64 R4, R4, R39, R5 ;  /* 0x0000002704047219 */ /* 0x000fe20000001205 */
[----:B------:R-:W-:Y:S01]  /*4da0*/  IMAD.MOV R33, RZ, RZ, -R33 ;  /* 0x000000ffff217224 */ /* 0x000fe200078e0a21 */
[----:B------:R-:W-:Y:S01]  /*4db0*/  LOP3.LUT R0, R31, R20, RZ, 0xc0, !PT ;  /* 0x000000141f007212 */ /* 0x000fe200078ec0ff */
[----:B------:R-:W-:Y:S01]  /*4dc0*/  IMAD.MOV.U32 R24, RZ, RZ, 0x1 ;  /* 0x00000001ff187424 */ /* 0x000fe200078e00ff */
[----:B------:R-:W-:Y:S01]  /*4dd0*/  LOP3.LUT R25, R28, R19, RZ, 0xc0, !PT ;  /* 0x000000131c197212 */ /* 0x000fe200078ec0ff */
[----:B------:R-:W-:Y:S02]  /*4de0*/  IMAD.MOV R5, RZ, RZ, -R4 ;  /* 0x000000ffff057224 */ /* 0x000fe400078e0a04 */
[----:B------:R-:W-:Y:S02]  /*4df0*/  IMAD R0, R15, R4, R0 ;  /* 0x000000040f007224 */ /* 0x000fe400078e0200 */
[----:B------:R-:W-:Y:S02]  /*4e00*/  @P4 IMAD R37, R36, R33, R35 ;  /* 0x0000002124254224 */ /* 0x000fe400078e0223 */
[----:B----4-:R-:W-:-:S02]  /*4e10*/  IMAD R4, R5, R42, R32 ;  /* 0x0000002a05047224 */ /* 0x010fc400078e0220 */
[----:B0-----:R-:W-:Y:S02]  /*4e20*/  IMAD R0, R0, R43, R37 ;  /* 0x0000002b00007224 */ /* 0x001fe400078e0225 */
[----:B------:R-:W-:-:S05]  /*4e30*/  IMAD R5, R4, R44, R25 ;  /* 0x0000002c04057224 */ /* 0x000fca00078e0219 */
[----:B------:R-:W-:Y:S02]  /*4e40*/  SEL R4, R5, R0, !P4 ;  /* 0x0000000005047207 */ /* 0x000fe40006000000 */
[----:B------:R-:W-:Y:S01]  /*4e50*/  SEL R0, R0, R5, !P4 ;  /* 0x0000000500007207 */ /* 0x000fe20006000000 */
[----:B------:R-:W-:-:S07]  /*4e60*/  IMAD.MOV.U32 R5, RZ, RZ, R30 ;  /* 0x000000ffff057224 */ /* 0x000fce00078e001e */
.L_x_95:
[----:B------:R-:W-:Y:S01]  /*4e70*/  LOP3.LUT P1, RZ, R24, 0xff, RZ, 0xc0, !PT ;  /* 0x000000ff18ff7812 */ /* 0x000fe2000782c0ff */
[----:B------:R-:W-:Y:S01]  /*4e80*/  UIMAD.WIDE.U32 UR8, UR5, -0xf0f0f0f, URZ ;  /* 0xf0f0f0f1050878a5 */ /* 0x000fe2000f8e003f */
[----:B------:R-:W-:-:S03]  /*4e90*/  LOP3.LUT R71, R71, 0x1, RZ, 0x3c, !PT ;  /* 0x0000000147477812 */ /* 0x000fc600078e3cff */
[----:B------:R-:W-:-:S04]  /*4ea0*/  USHF.R.U32.HI UR8, URZ, 0x5, UR9 ;  /* 0x000000053f087899 */ /* 0x000fc80008011609 */
[----:B------:R-:W-:-:S04]  /*4eb0*/  UIMAD UR5, UR8, -0x22, UR5 ;  /* 0xffffffde080578a4 */ /* 0x000fc8000f8e0205 */
[----:B------:R-:W-:Y:S08]  /*4ec0*/  @P1 BRA `(.L_x_98) ;  /* 0xffffffcc00601947 */ /* 0x000ff0000383ffff */
[----:B------:R-:W-:Y:S05]  /*4ed0*/  EXIT ;  /* 0x000000000000794d */ /* 0x000fea0003800000 */
.L_x_18:
[----:B------:R-:W-:-:S08]  /*4ee0*/  ISETP.NE.AND P0, PT, R22, RZ, PT ;  /* 0x000000ff1600720c */ /* 0x000fd00003f05270 */
[----:B--2-45:R-:W0:-:S00]  /*4ef0*/  USETMAXREG.DEALLOC.CTAPOOL 0x28 ;  /* 0x00000028000079c8 */ /* 0x034e0000080e0500 */
[----:B------:R-:W-:Y:S05]  /*4f00*/  @P0 EXIT ;  /* 0x000000000000094d */ /* 0x000fea0003800000 */
[----:B0-----:R-:W-:Y:S01]  /*4f10*/  LOP3.LUT P0, RZ, R15, 0xff, RZ, 0xc0, !PT ;  /* 0x000000ff0fff7812 */ /* 0x001fe2000780c0ff */
[----:B------:R-:W-:Y:S02]  /*4f20*/  IMAD.MOV.U32 R7, RZ, RZ, 0x1 ;  /* 0x00000001ff077424 */ /* 0x000fe400078e00ff */
[----:B------:R-:W-:-:S10]  /*4f30*/  IMAD.MOV.U32 R13, RZ, RZ, RZ ;  /* 0x000000ffff0d7224 */ /* 0x000fd400078e00ff */
[----:B------:R-:W-:Y:S05]  /*4f40*/  @!P0 BRA `(.L_x_99) ;  /* 0x0000000c00688947 */ /* 0x000fea0003800000 */
[----:B------:R-:W0:Y:S01]  /*4f50*/  S2R R17, SR_CgaCtaId ;  /* 0x0000000000117919 */ /* 0x000e220000008800 */
[----:B------:R-:W-:Y:S01]  /*4f60*/  LOP3.LUT P0, RZ, R10, 0x1f, RZ, 0xc0, !PT ;  /* 0x0000001f0aff7812 */ /* 0x000fe2000780c0ff */
[----:B------:R-:W-:Y:S01]  /*4f70*/  ULDC UR5, c[0x0][0x758] ;  /* 0x0001d60000057ab9 */ /* 0x000fe20000000800 */
[----:B------:R-:W-:Y:S01]  /*4f80*/  UMOV UR7, 0xffffffff ;  /* 0xffffffff00077882 */ /* 0x000fe20000000000 */
[----:B------:R-:W-:Y:S01]  /*4f90*/  BSSY B0, `(.L_x_99) ;  /* 0x00000d5000007945 */ /* 0x000fe20003800000 */
[----:B------:R-:W-:Y:S01]  /*4fa0*/  USHF.L.U32 UR7, UR7, UR5, URZ ;  /* 0x0000000507077299 */ /* 0x000fe2000800063f */
[C---:B------:R-:W-:Y:S01]  /*4fb0*/  ISETP.NE.AND P2, PT, R11.reuse, RZ, PT ;  /* 0x000000ff0b00720c */ /* 0x040fe20003f45270 */
[----:B------:R-:W-:Y:S01]  /*4fc0*/  IMAD.MOV.U32 R15, RZ, RZ, 0x1 ;  /* 0x00000001ff0f7424 */ /* 0x000fe200078e00ff */
[----:B------:R-:W-:Y:S01]  /*4fd0*/  ISETP.NE.OR P0, PT, R11, RZ, !P0 ;  /* 0x000000ff0b00720c */ /* 0x000fe20004705670 */
[----:B------:R-:W-:Y:S01]  /*4fe0*/  IMAD.MOV.U32 R13, RZ, RZ, RZ ;  /* 0x000000ffff0d7224 */ /* 0x000fe200078e00ff */
[----:B------:R-:W-:Y:S01]  /*4ff0*/  LOP3.LUT R14, R6, 0x2, RZ, 0xfc, !PT ;  /* 0x00000002060e7812 */ /* 0x000fe200078efcff */
[----:B------:R-:W-:Y:S01]  /*5000*/  ULDC UR4, c[0x0][0x700] ;  /* 0x0001c00000047ab9 */ /* 0x000fe20000000800 */
[----:B------:R-:W-:Y:S01]  /*5010*/  UMOV UR8, 0x1 ;  /* 0x0000000100087882 */ /* 0x000fe20000000000 */
[----:B------:R-:W-:-:S02]  /*5020*/  UIADD3 UR29, UR6, 0x1, URZ ;  /* 0x00000001061d7890 */ /* 0x000fc4000fffe03f */
[----:B------:R-:W-:Y:S02]  /*5030*/  UIADD3 UR4, UR4, -0x1, URZ ;  /* 0xffffffff04047890 */ /* 0x000fe4000fffe03f */
[----:B------:R-:W-:Y:S02]  /*5040*/  USHF.L.U32 UR5, UR8, UR5, URZ ;  /* 0x0000000508057299 */ /* 0x000fe4000800063f */
[----:B------:R-:W-:Y:S01]  /*5050*/  ULOP3.LUT UR7, URZ, UR7, URZ, 0x33, !UPT ;  /* 0x000000073f077292 */ /* 0x000fe2000f8e333f */
[----:B------:R-:W-:Y:S01]  /*5060*/  ULDC.64 UR30, c[0x0][0x198] ;  /* 0x00006600001e7ab9 */ /* 0x000fe20000000a00 */
[C---:B0-----:R-:W-:Y:S02]  /*5070*/  IMAD.SHL.U32 R7, R17.reuse, 0x20, RZ ;  /* 0x0000002011077824 */ /* 0x041fe400078e00ff */
[C---:B------:R-:W-:Y:S02]  /*5080*/  IMAD.SHL.U32 R16, R17.reuse, 0x400, RZ ;  /* 0x0000040011107824 */ /* 0x040fe400078e00ff */
[----:B------:R-:W-:Y:S01]  /*5090*/  IMAD.SHL.U32 R17, R17, 0x100, RZ ;  /* 0x0000010011117824 */ /* 0x000fe200078e00ff */
[----:B------:R-:W-:Y:S01]  /*50a0*/  R2UR UR10, R7 ;  /* 0x00000000070a72ca */ /* 0x000fe200000e0000 */
[----:B------:R-:W-:Y:S01]  /*50b0*/  IMAD.MOV.U32 R7, RZ, RZ, 0x1 ;  /* 0x00000001ff077424 */ /* 0x000fe200078e00ff */
[----:B------:R-:W-:-:S02]  /*50c0*/  LOP3.LUT R16, R16, 0x400, RZ, 0xc0, !PT ;  /* 0x0000040010107812 */ /* 0x000fc400078ec0ff */
[----:B------:R-:W-:-:S09]  /*50d0*/  LOP3.LUT R17, R17, 0x100, RZ, 0xc0, !PT ;  /* 0x0000010011117812 */ /* 0x000fd200078ec0ff */
[----:B------:R-:W-:-:S12]  /*50e0*/  ULOP3.LUT UR10, UR10, 0x20, URZ, 0xc0, !UPT ;  /* 0x000000200a0a7892 */ /* 0x000fd8000f8ec03f */
.L_x_111:
[----:B------:R-:W-:-:S03]  /*50f0*/  UMOV UR8, 0xffffffff ;  /* 0xffffffff00087882 */ /* 0x000fc60000000000 */
[----:B------:R-:W-:Y:S05]  /*5100*/  BRA.DIV UR8, `(.L_x_100) ;  /* 0x0000002208387947 */ /* 0x000fea000b800000 */
[----:B------:R-:W-:-:S13]  /*5110*/  ELECT P1, URZ, PT ;  /* 0x00000000003f782f */ /* 0x000fda0003820000 */
.L_x_154:
[----:B------:R-:W0:Y:S01]  /*5120*/  LDC R10, c[0x0][0x604] ;  /* 0x00018100ff0a7b82 */ /* 0x000e220000000800 */
[----:B------:R-:W-:Y:S01]  /*5130*/  BSSY B1, `(.L_x_101) ;  /* 0x0000046000017945 */ /* 0x000fe20003800000 */
[----:B0-----:R-:W-:-:S13]  /*5140*/  ISETP.LT.OR P1, PT, R10, 0x1, !P1 ;  /* 0x000000010a00780c */ /* 0x001fda0004f21670 */
[----:B------:R-:W-:Y:S05]  /*5150*/  @P1 BRA `(.L_x_102) ;  /* 0x00000004000c1947 */ /* 0x000fea0003800000 */
[----:B------:R-:W-:Y:S01]  /*5160*/  IMAD.SHL.U32 R19, R4, 0x40, RZ ;  /* 0x0000004004137824 */ /* 0x000fe200078e00ff */
[----:B------:R-:W-:Y:S02]  /*5170*/  LEA R26, R0, UR10, 0x6 ;  /* 0x0000000a001a7c11 */ /* 0x000fe4000f8e30ff */
[----:B------:R-:W-:Y:S01]  /*5180*/  CS2R R22, SRZ ;  /* 0x0000000000167805 */ /* 0x000fe2000001ff00 */
[----:B------:R-:W-:Y:S02]  /*5190*/  IMAD.U32 R24, RZ, RZ, UR29 ;  /* 0x0000001dff187e24 */ /* 0x000fe4000f8e00ff */
[----:B------:R-:W-:Y:S02]  /*51a0*/  IMAD.MOV.U32 R4, RZ, RZ, R7 ;  /* 0x000000ffff047224 */ /* 0x000fe400078e0007 */
[----:B------:R-:W-:Y:S02]  /*51b0*/  IMAD.MOV.U32 R10, RZ, RZ, R13 ;  /* 0x000000ffff0a7224 */ /* 0x000fe400078e000d */
[----:B------:R-:W-:-:S07]  /*51c0*/  IMAD.MOV.U32 R25, RZ, RZ, RZ ;  /* 0x000000ffff197224 */ /* 0x000fce00078e00ff */
.L_x_106:
[----:B------:R-:W0:Y:S01]  /*51d0*/  S2R R18, SR_CgaCtaId ;  /* 0x0000000000127919 */ /* 0x000e220000008800 */
[----:B------:R-:W-:-:S04]  /*51e0*/  MOV R11, 0x400 ;  /* 0x00000400000b7802 */ /* 0x000fc80000000f00 */
[----:B0-----:R-:W-:Y:S02]  /*51f0*/  LEA R21, R18, R11, 0x18 ;  /* 0x0000000b12157211 */ /* 0x001fe400078ec0ff */
[----:B------:R-:W-:Y:S01]  /*5200*/  SHF.L.U32 R11, R4, 0x1f, RZ ;  /* 0x0000001f040b7819 */ /* 0x000fe200000006ff */
[----:B------:R-:W0:Y:S02]  /*5210*/  @!P2 LDC R18, c[0x0][0x640] ;  /* 0x00019000ff12ab82 */ /* 0x000e240000000800 */
[----:B------:R-:W-:-:S04]  /*5220*/  IMAD R20, R10, 0x8, R21 ;  /* 0x000000080a147824 */ /* 0x000fc800078e0215 */
[----:B------:R-:W1:Y:S02]  /*5230*/  SYNCS.PHASECHK.TRANS64.TRYWAIT P1, [R20+URZ+0x110], R11 ;  /* 0x0001100b140075a7 */ /* 0x000e64000802017f */
[----:B-1----:R-:W-:Y:S05]  /*5240*/  @!P1 BRA `(.L_x_103) ;  /* 0x0000002000089947 */ /* 0x002fea0003800000 */
.L_x_155:
[----:B-1----:R-:W-:Y:S01]  /*5250*/  PRMT R11, R14, 0x9910, RZ ;  /* 0x000099100e0b7816 */ /* 0x002fe200000000ff */
[----:B0-----:R0:W-:Y:S03]  /*5260*/  @!P2 SYNCS.ARRIVE.TRANS64 RZ, [R20+URZ], R18 ;  /* 0x0000001214ffa9a7 */ /* 0x0011e6000800003f */
[----:B------:R-:W-:-:S13]  /*5270*/  ISETP.NE.AND P1, PT, R11, 0x2, PT ;  /* 0x000000020b00780c */ /* 0x000fda0003f25270 */
[----:B0-----:R-:W-:Y:S05]  /*5280*/  @P1 BRA `(.L_x_104) ;  /* 0x0000000000041947 */ /* 0x001fea0003800000 */
[----:B------:R-:W-:Y:S01]  /*5290*/  BPT.TRAP 0x1 ;  /* 0x000000040000795c */ /* 0x000fe20000300000 */
.L_x_104:
[----:B------:R-:W-:Y:S05]  /*52a0*/  @P0 BRA `(.L_x_105) ;  /* 0x0000000000040947 */ /* 0x000fea0003800000 */
[----:B------:R-:W-:Y:S01]  /*52b0*/  BPT.TRAP 0x1 ;  /* 0x000000040000795c */ /* 0x000fe20000300000 */
.L_x_105:
[C---:B------:R-:W-:Y:S01]  /*52c0*/  IMAD R11, R10.reuse, 0x800, R16 ;  /* 0x000008000a0b7824 */ /* 0x040fe200078e0210 */
[----:B------:R-:W-:Y:S01]  /*52d0*/  R2UR UR13, R21 ;  /* 0x00000000150d72ca */ /* 0x000fe200000e0000 */
[----:B------:R-:W-:Y:S01]  /*52e0*/  IMAD R21, R10, 0x1000, R21 ;  /* 0x000010000a157824 */ /* 0x000fe200078e0215 */
[----:B------:R-:W-:Y:S01]  /*52f0*/  R2UR UR25, R20 ;  /* 0x00000000141972ca */ /* 0x000fe200000e0000 */
[----:B------:R-:W-:Y:S01]  /*5300*/  VIADD R24, R24, 0xffffffff ;  /* 0xffffffff18187836 */ /* 0x000fe20000000000 */
[----:B------:R-:W-:Y:S01]  /*5310*/  R2UR UR24, R11 ;  /* 0x000000000b1872ca */ /* 0x000fe200000e0000 */
[----:B------:R-:W-:Y:S01]  /*5320*/  IMAD R11, R10, 0x200, R17 ;  /* 0x000002000a0b7824 */ /* 0x000fe200078e0211 */
[----:B------:R-:W-:Y:S01]  /*5330*/  R2UR UR16, R21 ;  /* 0x00000000151072ca */ /* 0x000fe200000e0000 */
[----:B------:R-:W-:Y:S01]  /*5340*/  UIADD3 UR14, UP0, UR30, 0xf0, URZ ;  /* 0x000000f01e0e7890 */ /* 0x000fe2000ff1e03f */
[----:B------:R-:W-:Y:S01]  /*5350*/  R2UR UR28, R5 ;  /* 0x00000000051c72ca */ /* 0x000fe200000e0000 */
[----:B------:R-:W-:Y:S01]  /*5360*/  UIADD3 UR32, UP1, UR30, 0x1f0, URZ ;  /* 0x000001f01e207890 */ /* 0x000fe2000ff3e03f */
[----:B------:R-:W-:Y:S01]  /*5370*/  R2UR UR8, R11 ;  /* 0x000000000b0872ca */ /* 0x000fe200000e0000 */
[----:B------:R-:W-:Y:S01]  /*5380*/  UIADD3 UR34, UP2, UR30, 0x2f0, URZ ;  /* 0x000002f01e227890 */ /* 0x000fe2000ff5e03f */
[----:B------:R-:W-:Y:S01]  /*5390*/  R2UR UR26, R23 ;  /* 0x00000000171a72ca */ /* 0x000fe200000e0000 */
[----:B------:R-:W-:Y:S01]  /*53a0*/  UIADD3.X UR15, URZ, UR31, URZ, UP0, !UPT ;  /* 0x0000001f3f0f7290 */ /* 0x000fe200087fe43f */
[----:B------:R-:W-:Y:S01]  /*53b0*/  R2UR UR27, R26 ;  /* 0x000000001a1b72ca */ /* 0x000fe200000e0000 */
[----:B------:R-:W-:Y:S01]  /*53c0*/  UIADD3.X UR33, URZ, UR31, URZ, UP1, !UPT ;  /* 0x0000001f3f217290 */ /* 0x000fe20008ffe43f */
[----:B------:R-:W-:Y:S01]  /*53d0*/  R2UR UR11, R0 ;  /* 0x00000000000b72ca */ /* 0x000fe200000e0000 */
[----:B------:R-:W-:Y:S01]  /*53e0*/  UIADD3 UR24, UR13, 0x300, UR24 ;  /* 0x000003000d187890 */ /* 0x000fe2000fffe018 */
[----:B------:R-:W-:Y:S01]  /*53f0*/  R2UR UR12, R25 ;  /* 0x00000000190c72ca */ /* 0x000fe200000e0000 */
[----:B------:R-:W-:Y:S01]  /*5400*/  VIADD R10, R10, 0x1 ;  /* 0x000000010a0a7836 */ /* 0x000fe20000000000 */
[----:B------:R-:W-:Y:S01]  /*5410*/  R2UR UR18, R22 ;  /* 0x00000000161272ca */ /* 0x000fe200000e0000 */
[----:B------:R-:W-:Y:S01]  /*5420*/  UIADD3.X UR35, URZ, UR31, URZ, UP2, !UPT ;  /* 0x0000001f3f237290 */ /* 0x000fe200097fe43f */
[----:B------:R-:W-:Y:S01]  /*5430*/  R2UR UR19, R19 ;  /* 0x00000000131372ca */ /* 0x000fe200000e0000 */
[----:B------:R-:W-:Y:S01]  /*5440*/  UIADD3 UR8, UR13, 0x33300, UR8 ;  /* 0x000333000d087890 */ /* 0x000fe2000fffe008 */
[----:B------:R-:W-:Y:S01]  /*5450*/  ISETP.GT.AND P3, PT, R24, 0x1, PT ;  /* 0x000000011800780c */ /* 0x000fe20003f64270 */
[----:B------:R-:W-:Y:S01]  /*5460*/  UIADD3 UR16, UR16, 0x11300, URZ ;  /* 0x0001130010107890 */ /* 0x000fe2000fffe03f */
[C---:B------:R-:W-:Y:S01]  /*5470*/  ISETP.NE.AND P1, PT, R10.reuse, 0x22, PT ;  /* 0x000000220a00780c */ /* 0x040fe20003f25270 */
[----:B------:R-:W-:Y:S01]  /*5480*/  UMOV UR21, 0x30000 ;  /* 0x0003000000157882 */ /* 0x000fe20000000000 */
[----:B------:R-:W-:Y:S01]  /*5490*/  UMOV UR22, 0x0 ;  /* 0x0000000000167882 */ /* 0x000fe20000000000 */
[----:B------:R-:W-:Y:S01]  /*54a0*/  UMOV UR23, 0x10000000 ;  /* 0x1000000000177882 */ /* 0x000fe20000000000 */
[----:B------:R-:W-:Y:S01]  /*54b0*/  UMOV UR9, UR25 ;  /* 0x0000001900097c82 */ /* 0x000fe20008000000 */
[----:B------:R-:W-:Y:S01]  /*54c0*/  UMOV UR13, UR28 ;  /* 0x0000001c000d7c82 */ /* 0x000fe20008000000 */
[----:B------:R-:W-:Y:S01]  /*54d0*/  UMOV UR17, UR25 ;  /* 0x0000001900117c82 */ /* 0x000fe20008000000 */
[----:B------:R0:W-:Y:S01]  /*54e0*/  UTMALDG.3D.MULTICAST [UR24], [UR14], UR21, desc[UR22] ;  /* 0x000016180e0073b4 */ /* 0x0001e20008011815 */
[----:B------:R-:W-:Y:S01]  /*54f0*/  UMOV UR20, UR28 ;  /* 0x0000001c00147c82 */ /* 0x000fe20008000000 */
[----:B------:R-:W-:Y:S01]  /*5500*/  SEL R11, RZ, 0x1, P1 ;  /* 0x00000001ff0b7807 */ /* 0x000fe20000800000 */
[----:B------:R-:W-:Y:S01]  /*5510*/  VIADD R25, R25, 0x1 ;  /* 0x0000000119197836 */ /* 0x000fe20000000000 */
[----:B------:R-:W-:Y:S01]  /*5520*/  SEL R10, R10, RZ, P1 ;  /* 0x000000ff0a0a7207 */ /* 0x000fe20000800000 */
[----:B------:R-:W-:Y:S01]  /*5530*/  VIADD R23, R23, 0x20 ;  /* 0x0000002017177836 */ /* 0x000fe20000000000 */
[----:B------:R-:W-:Y:S01]  /*5540*/  LOP3.LUT R4, R4, R11, RZ, 0x3c, !PT ;  /* 0x0000000b04047212 */ /* 0x000fe200078e3cff */
[----:B------:R-:W-:Y:S01]  /*5550*/  VIADD R22, R22, 0x40 ;  /* 0x0000004016167836 */ /* 0x000fe20000000000 */
[----:B------:R0:W-:Y:S01]  /*5560*/  UTMALDG.4D.MULTICAST [UR8], [UR32], UR21, desc[UR22] ;  /* 0x00001608200073b4 */ /* 0x0001e20008019815 */
[----:B------:R0:W-:Y:S02]  /*5570*/  UTMALDG.3D [UR16], [UR34], desc[UR22] ;  /* 0x00001610220075b4 */ /* 0x0001e40008011000 */
[----:B0-----:R-:W-:Y:S05]  /*5580*/  @P3 BRA `(.L_x_106) ;  /* 0xfffffffc00103947 */ /* 0x001fea000383ffff */
.L_x_102:
[----:B------:R-:W-:Y:S05]  /*5590*/  BSYNC B1 ;  /* 0x0000000000017941 */ /* 0x000fea0003800000 */
.L_x_101:
[----:B------:R-:W-:Y:S01]  /*55a0*/  LOP3.LUT P5, RZ, R15, 0xff, RZ, 0xc0, !PT ;  /* 0x000000ff0fff7812 */ /* 0x000fe200078ac0ff */
[----:B------:R-:W-:Y:S01]  /*55b0*/  VIADD R13, R13, UR6 ;  /* 0x000000060d0d7c36 */ /* 0x000fe20008000000 */
[----:B------:R-:W-:Y:S01]  /*55c0*/  ULDC.64 UR8, c[0x0][0x750] ;  /* 0x0001d40000087ab9 */ /* 0x000fe20000000a00 */
[----:B------:R-:W-:Y:S01]  /*55d0*/  IMAD.U32 R10, RZ, RZ, UR6 ;  /* 0x00000006ff0a7e24 */ /* 0x000fe2000f8e00ff */
[----:B------:R-:W-:Y:S01]  /*55e0*/  UISETP.GE.U32.AND UP0, UPT, UR6, 0x22, UPT ;  /* 0x000000220600788c */ /* 0x000fe2000bf06070 */
[----:B------:R-:W-:Y:S01]  /*55f0*/  BSSY B1, `(.L_x_107) ;  /* 0x000006c000017945 */ /* 0x000fe20003800000 */
[----:B------:R-:W-:Y:S02]  /*5600*/  ISETP.GT.U32.AND P1, PT, R13, 0x21, PT ;  /* 0x000000210d00780c */ /* 0x000fe40003f24070 */
[----:B------:R-:W-:Y:S02]  /*5610*/  PRMT R15, RZ, 0x7610, R15 ;  /* 0x00007610ff0f7816 */ /* 0x000fe4000000000f */
[----:B------:R-:W-:-:S02]  /*5620*/  ISETP.LT.U32.AND P1, PT, R10, 0x22, P1 ;  /* 0x000000220a00780c */ /* 0x000fc40000f21070 */
[----:B------:R-:W-:Y:S01]  /*5630*/  PLOP3.LUT P3, PT, PT, PT, UP0, 0x80, 0x0 ;  /* 0x000000000000781c */ /* 0x000fe20003f6f008 */
[----:B------:R-:W0:Y:S01]  /*5640*/  @P5 S2R R5, SR_CgaCtaId ;  /* 0x0000000000055919 */ /* 0x000e220000008800 */
[----:B------:R-:W-:Y:S02]  /*5650*/  @P5 MOV R0, 0x400 ;  /* 0x0000040000005802 */ /* 0x000fe40000000f00 */
[----:B------:R-:W-:Y:S02]  /*5660*/  PRMT R10, RZ, 0x7610, R10 ;  /* 0x00007610ff0a7816 */ /* 0x000fe4000000000a */
[----:B0-----:R-:W-:Y:S01]  /*5670*/  @P5 LEA R0, R5, R0, 0x18 ;  /* 0x0000000005005211 */ /* 0x001fe200078ec0ff */
[----:B------:R-:W-:-:S03]  /*5680*/  IMAD.WIDE.U32 R4, R13, -0xf0f0f0f, RZ ;  /* 0xf0f0f0f10d047825 */ /* 0x000fc600078e00ff */
[----:B------:R0:W-:Y:S01]  /*5690*/  @P5 SYNCS.ARRIVE.TRANS64.A1T0 RZ, [R0+URZ+0x258], RZ ;  /* 0x000258ff00ff59a7 */ /* 0x0001e2000810003f */
[----:B------:R-:W-:Y:S02]  /*56a0*/  IADD3 R2, P5, R2, R8, RZ ;  /* 0x0000000802027210 */ /* 0x000fe40007fbe0ff */
[----:B------:R-:W-:Y:S01]  /*56b0*/  SHF.R.U32.HI R4, RZ, 0x5, R5 ;  /* 0x00000005ff047819 */ /* 0x000fe20000011605 */
[----:B------:R-:W-:Y:S02]  /*56c0*/  IMAD.MOV.U32 R5, RZ, RZ, -0x1 ;  /* 0xffffffffff057424 */ /* 0x000fe400078e00ff */
[----:B------:R-:W-:Y:S01]  /*56d0*/  IMAD.X R3, R3, 0x1, R12, P5 ;  /* 0x0000000103037824 */ /* 0x000fe200028e060c */
[----:B0-----:R-:W-:Y:S01]  /*56e0*/  SEL R0, RZ, 0x1, !P1 ;  /* 0x00000001ff007807 */ /* 0x001fe20004800000 */
[----:B------:R-:W-:Y:S01]  /*56f0*/  IMAD R13, R4, -0x22, R13 ;  /* 0xffffffde040d7824 */ /* 0x000fe200078e020d */
[----:B------:R-:W-:Y:S02]  /*5700*/  ISETP.GE.U32.AND P1, PT, R2, UR8, PT ;  /* 0x0000000802007c0c */ /* 0x000fe4000bf26070 */
[----:B------:R-:W-:Y:S01]  /*5710*/  LOP3.LUT R7, R7, R0, RZ, 0x3c, !PT ;  /* 0x0000000007077212 */ /* 0x000fe200078e3cff */
[----:B------:R-:W-:Y:S01]  /*5720*/  IMAD.MOV.U32 R0, RZ, RZ, -0x1 ;  /* 0xffffffffff007424 */ /* 0x000fe200078e00ff */
[----:B------:R-:W-:-:S02]  /*5730*/  ISETP.GE.U32.AND.EX P1, PT, R3, UR9, PT, P1 ;  /* 0x0000000903007c0c */ /* 0x000fc4000bf26110 */
[----:B------:R-:W-:Y:S01]  /*5740*/  @P3 LOP3.LUT R7, R7, 0x1, R4, 0x78, !PT ;  /* 0x0000000107073812 */ /* 0x000fe200078e7804 */
[----:B------:R-:W-:-:S10]  /*5750*/  IMAD.MOV.U32 R4, RZ, RZ, -0x1 ;  /* 0xffffffffff047424 */ /* 0x000fd400078e00ff */
[----:B------:R-:W-:Y:S05]  /*5760*/  @P1 BRA `(.L_x_108) ;  /* 0x0000000400501947 */ /* 0x000fea0003800000 */
[----:B------:R-:W0:Y:S01]  /*5770*/  S2R R0, SR_CTAID.X ;  /* 0x0000000000007919 */ /* 0x000e220000002500 */
[----:B------:R-:W-:Y:S01]  /*5780*/  ULDC.64 UR8, c[0x0][0x728] ;  /* 0x0001ca0000087ab9 */ /* 0x000fe20000000a00 */
[----:B------:R-:W-:Y:S01]  /*5790*/  ULDC UR12, c[0x0][0x730] ;  /* 0x0001cc00000c7ab9 */ /* 0x000fe20000000800 */
[----:B------:R-:W-:Y:S01]  /*57a0*/  ISETP.NE.U32.AND P1, PT, RZ, UR8, PT ;  /* 0x00000008ff007c0c */ /* 0x000fe2000bf25070 */
[----:B------:R-:W1:Y:S01]  /*57b0*/  S2R R19, SR_CTAID.Y ;  /* 0x0000000000137919 */ /* 0x000e620000002600 */
[----:B------:R-:W-:Y:S01]  /*57c0*/  ULDC UR13, c[0x0][0x150] ;  /* 0x00005400000d7ab9 */ /* 0x000fe20000000800 */
[----:B------:R-:W-:Y:S01]  /*57d0*/  IMAD.MOV.U32 R4, RZ, RZ, R2 ;  /* 0x000000ffff047224 */ /* 0x000fe200078e0002 */
[----:B------:R-:W-:Y:S01]  /*57e0*/  ISETP.NE.AND.EX P1, PT, RZ, UR9, PT, P1 ;  /* 0x00000009ff007c0c */ /* 0x000fe2000bf25310 */
[----:B------:R-:W-:Y:S01]  /*57f0*/  IMAD.MOV.U32 R5, RZ, RZ, R3 ;  /* 0x000000ffff057224 */ /* 0x000fe200078e0003 */
[----:B0-----:R-:W-:-:S11]  /*5800*/  I2FP.F32.U32 R20, R0 ;  /* 0x0000000000147245 */ /* 0x001fd60000201000 */
[----:B------:R-:W-:Y:S05]  /*5810*/  @!P1 BRA `(.L_x_109) ;  /* 0x0000000000289947 */ /* 0x000fea0003800000 */
[----:B------:R-:W-:Y:S02]  /*5820*/  ULDC UR11, c[0x0][0x734] ;  /* 0x0001cd00000b7ab9 */ /* 0x000fe40000000800 */
[----:B------:R-:W-:-:S05]  /*5830*/  IADD3 R5, P1, R2, UR11, RZ ;  /* 0x0000000b02057c10 */ /* 0x000fca000ff3e0ff */
[----:B------:R-:W-:-:S04]  /*5840*/  IMAD.X R21, RZ, RZ, R3, P1 ;  /* 0x000000ffff157224 */ /* 0x000fc800008e0603 */
[----:B------:R-:W-:-:S04]  /*5850*/  IMAD.WIDE.U32 R10, R21, UR8, RZ ;  /* 0x00000008150a7c25 */ /* 0x000fc8000f8e00ff */
[----:B------:R-:W-:-:S04]  /*5860*/  IMAD.WIDE.U32 R10, P1, R5, UR9, R10 ;  /* 0x00000009050a7c25 */ /* 0x000fc8000f82000a */
[----:B------:R-:W-:-:S04]  /*5870*/  IMAD.WIDE.U32 R4, R5, UR8, RZ ;  /* 0x0000000805047c25 */ /* 0x000fc8000f8e00ff */
[----:B------:R-:W-:Y:S01]  /*5880*/  IMAD.MOV.U32 R4, RZ, RZ, R11 ;  /* 0x000000ffff047224 */ /* 0x000fe200078e000b */
[----:B------:R-:W-:Y:S01]  /*5890*/  IADD3 RZ, P3, R5, R10, RZ ;  /* 0x0000000a05ff7210 */ /* 0x000fe20007f7e0ff */
[----:B------:R-:W-:-:S04]  /*58a0*/  IMAD.X R5, RZ, RZ, RZ, P1 ;  /* 0x000000ffff057224 */ /* 0x000fc800008e06ff */
[----:B------:R-:W-:-:S08]  /*58b0*/  IMAD.WIDE.U32.X R4, R21, UR9, R4, P3 ;  /* 0x0000000915047c25 */ /* 0x000fd000098e0404 */
.L_x_109:
[--C-:B------:R-:W-:Y:S01]  /*58c0*/  SHF.R.U64 R18, R4, UR12, R5.reuse ;  /* 0x0000000c04127c19 */ /* 0x100fe20008001205 */
[----:B------:R-:W-:Y:S01]  /*58d0*/  FMUL R20, R20, UR13 ;  /* 0x0000000d14147c20 */ /* 0x000fe20008400000 */
[----:B------:R-:W0:Y:S01]  /*58e0*/  LDC R21, c[0x0][0x144] ;  /* 0x00005100ff157b82 */ /* 0x000e220000000800 */
[----:B-1----:R-:W-:Y:S01]  /*58f0*/  I2FP.F32.U32 R10, R19 ;  /* 0x00000013000a7245 */ /* 0x002fe20000201000 */
[----:B------:R-:W-:Y:S01]  /*5900*/  ULDC UR11, c[0x0][0x154] ;  /* 0x00005500000b7ab9 */ /* 0x000fe20000000800 */
[----:B------:R-:W-:Y:S01]  /*5910*/  SHF.R.U32.HI R4, RZ, UR12, R5 ;  /* 0x0000000cff047c19 */ /* 0x000fe20008011605 */
[----:B------:R-:W-:Y:S01]  /*5920*/  ULDC.64 UR8, c[0x0][0x720] ;  /* 0x0001c80000087ab9 */ /* 0x000fe20000000a00 */
[----:B------:R-:W-:Y:S01]  /*5930*/  IADD3 R5, P1, RZ, -R18, RZ ;  /* 0x80000012ff057210 */ /* 0x000fe20007f3e0ff */
[----:B------:R-:W1:Y:S01]  /*5940*/  F2I.U32.TRUNC.NTZ R20, R20 ;  /* 0x0000001400147305 */ /* 0x000e62000020f000 */
[----:B------:R-:W-:Y:S01]  /*5950*/  FMUL R10, R10, UR11 ;  /* 0x0000000b0a0a7c20 */ /* 0x000fe20008400000 */
[----:B------:R-:W2:Y:S01]  /*5960*/  LDC R22, c[0x0][0x148] ;  /* 0x00005200ff167b82 */ /* 0x000ea20000000800 */
[----:B------:R-:W-:Y:S01]  /*5970*/  ULDC.64 UR12, c[0x0][0x740] ;  /* 0x0001d000000c7ab9 */ /* 0x000fe20000000a00 */
[----:B------:R-:W-:Y:S01]  /*5980*/  IMAD.X R4, RZ, RZ, ~R4, P1 ;  /* 0x000000ffff047224 */ /* 0x000fe200008e0e04 */
[----:B------:R-:W-:-:S03]  /*5990*/  ISETP.NE.U32.AND P1, PT, RZ, UR12, PT ;  /* 0x0000000cff007c0c */ /* 0x000fc6000bf25070 */
[----:B------:R-:W-:Y:S01]  /*59a0*/  IMAD R4, R4, UR8, RZ ;  /* 0x0000000804047c24 */ /* 0x000fe2000f8e02ff */
[----:B------:R-:W3:Y:S01]  /*59b0*/  F2I.U32.TRUNC.NTZ R10, R10 ;  /* 0x0000000a000a7305 */ /* 0x000ee2000020f000 */
[----:B------:R-:W-:Y:S02]  /*59c0*/  ISETP.NE.AND.EX P1, PT, RZ, UR13, PT, P1 ;  /* 0x0000000dff007c0c */ /* 0x000fe4000bf25310 */
[C---:B------:R-:W-:Y:S02]  /*59d0*/  IMAD R11, R5.reuse, UR9, R4 ;  /* 0x00000009050b7c24 */ /* 0x040fe4000f8e0204 */
[----:B------:R-:W-:Y:S01]  /*59e0*/  IMAD.WIDE.U32 R4, R5, UR8, R2 ;  /* 0x0000000805047c25 */ /* 0x000fe2000f8e0002 */
[----:B------:R-:W-:-:S03]  /*59f0*/  ULDC UR8, c[0x0][0x718] ;  /* 0x0001c60000087ab9 */ /* 0x000fc60000000800 */
[----:B-1----:R-:W-:Y:S02]  /*5a00*/  IMAD.MOV R20, RZ, RZ, -R20 ;  /* 0x000000ffff147224 */ /* 0x002fe400078e0a14 */
[----:B------:R-:W-:Y:S02]  /*5a10*/  IMAD.IADD R5, R5, 0x1, R11 ;  /* 0x0000000105057824 */ /* 0x000fe400078e020b */
[----:B0-----:R-:W-:-:S03]  /*5a20*/  IMAD R0, R21, R20, R0 ;  /* 0x0000001415007224 */ /* 0x001fc600078e0200 */
[--C-:B------:R-:W-:Y:S01]  /*5a30*/  SHF.R.U64 R20, R4, UR8, R5.reuse ;  /* 0x0000000804147c19 */ /* 0x100fe20008001205 */
[----:B---3--:R-:W-:Y:S01]  /*5a40*/  IMAD.MOV R4, RZ, RZ, -R10 ;  /* 0x000000ffff047224 */ /* 0x008fe200078e0a0a */
[----:B------:R-:W-:Y:S01]  /*5a50*/  SHF.R.U32.HI R5, RZ, UR8, R5 ;  /* 0x00000008ff057c19 */ /* 0x000fe20008011605 */
[----:B------:R-:W-:Y:S02]  /*5a60*/  ULDC UR8, c[0x0][0x708] ;  /* 0x0001c20000087ab9 */ /* 0x000fe40000000800 */
[----:B--2---:R-:W-:Y:S01]  /*5a70*/  @P4 IMAD R0, R22, R4, R19 ;  /* 0x0000000416004224 */ /* 0x004fe200078e0213 */
[--C-:B------:R-:W-:Y:S02]  /*5a80*/  SHF.R.U64 R22, R20, UR8, R5.reuse ;  /* 0x0000000814167c19 */ /* 0x100fe40008001205 */
[----:B------:R-:W-:Y:S01]  /*5a90*/  SHF.R.U32.HI R5, RZ, UR8, R5 ;  /* 0x00000008ff057c19 */ /* 0x000fe20008011605 */
[----:B------:R-:W-:-:S03]  /*5aa0*/  ULDC UR8, c[0x0][0x758] ;  /* 0x0001d60000087ab9 */ /* 0x000fc60000000800 */
[--C-:B------:R-:W-:Y:S02]  /*5ab0*/  SHF.R.U64 R19, R22, UR8, R5.reuse ;  /* 0x0000000816137c19 */ /* 0x100fe40008001205 */
[----:B------:R-:W-:-:S03]  /*5ac0*/  SHF.R.U32.HI R21, RZ, UR8, R5 ;  /* 0x00000008ff157c19 */ /* 0x000fc60008011605 */
[----:B------:R-:W-:Y:S02]  /*5ad0*/  IMAD.MOV.U32 R10, RZ, RZ, R19 ;  /* 0x000000ffff0a7224 */ /* 0x000fe400078e0013 */
[----:B------:R-:W-:Y:S01]  /*5ae0*/  IMAD.MOV.U32 R5, RZ, RZ, R21 ;  /* 0x000000ffff057224 */ /* 0x000fe200078e0015 */
[----:B------:R-:W-:Y:S06]  /*5af0*/  @!P1 BRA `(.L_x_110) ;  /* 0x00000000002c9947 */ /* 0x000fec0003800000 */
        /* <DEDUP_REMOVED lines=9> */
[----:B------:R-:W-:-:S04]  /*5b90*/  IMAD.WIDE.U32.X R4, R21, UR13, R4, P3 ;  /* 0x0000000d15047c25 */ /* 0x000fc800098e0404 */
[----:B------:R-:W-:-:S07]  /*5ba0*/  IMAD.MOV.U32 R10, RZ, RZ, R4 ;  /* 0x000000ffff0a7224 */ /* 0x000fce00078e0004 */
.L_x_110:
[----:B------:R-:W-:Y:S01]  /*5bb0*/  ULDC UR8, c[0x0][0x748] ;  /* 0x0001d20000087ab9 */ /* 0x000fe20000000800 */
[----:B------:R-:W-:Y:S01]  /*5bc0*/  LOP3.LUT R4, R22, UR7, RZ, 0xc0, !PT ;  /* 0x0000000716047c12 */ /* 0x000fe2000f8ec0ff */
[----:B------:R-:W-:Y:S01]  /*5bd0*/  ULDC UR9, c[0x0][0x710] ;  /* 0x0001c40000097ab9 */ /* 0x000fe20000000800 */
[----:B------:R-:W-:Y:S01]  /*5be0*/  SHF.R.U64 R5, R10, UR8, R5 ;  /* 0x000000080a057c19 */ /* 0x000fe20008001205 */
[----:B------:R-:W-:Y:S01]  /*5bf0*/  ULDC UR8, c[0x0][0x738] ;  /* 0x0001ce0000087ab9 */ /* 0x000fe20000000800 */
[----:B------:R-:W-:-:S03]  /*5c00*/  LOP3.LUT R20, R20, UR4, RZ, 0xc0, !PT ;  /* 0x0000000414147c12 */ /* 0x000fc6000f8ec0ff */
[----:B------:R-:W-:Y:S02]  /*5c10*/  IMAD.MOV R10, RZ, RZ, -R5 ;  /* 0x000000ffff0a7224 */ /* 0x000fe400078e0a05 */
[----:B------:R-:W-:Y:S02]  /*5c20*/  IMAD R5, R5, UR5, R4 ;  /* 0x0000000505057c24 */ /* 0x000fe4000f8e0204 */
[----:B------:R-:W-:Y:S01]  /*5c30*/  IMAD R19, R10, UR8, R19 ;  /* 0x000000080a137c24 */ /* 0x000fe2000f8e0213 */
[----:B------:R-:W-:Y:S01]  /*5c40*/  ULDC UR8, c[0x0][0x700] ;  /* 0x0001c00000087ab9 */ /* 0x000fe20000000800 */
[----:B------:R-:W-:Y:S02]  /*5c50*/  IMAD R0, R5, UR9, R0 ;  /* 0x0000000905007c24 */ /* 0x000fe4000f8e0200 */
[----:B------:R-:W-:Y:S02]  /*5c60*/  IMAD R19, R19, UR8, R20 ;  /* 0x0000000813137c24 */ /* 0x000fe4000f8e0214 */
[----:B------:R-:W-:-:S02]  /*5c70*/  IMAD.MOV.U32 R10, RZ, RZ, 0x1 ;  /* 0x00000001ff0a7424 */ /* 0x000fc400078e00ff */
[----:B------:R-:W-:Y:S01]  /*5c80*/  IMAD.MOV.U32 R5, RZ, RZ, R18 ;  /* 0x000000ffff057224 */ /* 0x000fe200078e0012 */
[----:B------:R-:W-:Y:S02]  /*5c90*/  SEL R4, R19, R0, !P4 ;  /* 0x0000000013047207 */ /* 0x000fe40006000000 */
[----:B------:R-:W-:-:S07]  /*5ca0*/  SEL R0, R0, R19, !P4 ;  /* 0x0000001300007207 */ /* 0x000fce0006000000 */
.L_x_108:
[----:B------:R-:W-:Y:S05]  /*5cb0*/  BSYNC B1 ;  /* 0x0000000000017941 */ /* 0x000fea0003800000 */
.L_x_107:
[----:B------:R-:W-:-:S13]  /*5cc0*/  LOP3.LUT P1, RZ, R10, 0xff, RZ, 0xc0, !PT ;  /* 0x000000ff0aff7812 */ /* 0x000fda000782c0ff */
[----:B------:R-:W-:Y:S05]  /*5cd0*/  @P1 BRA `(.L_x_111) ;  /* 0xfffffff400041947 */ /* 0x000fea000383ffff */
[----:B------:R-:W-:Y:S05]  /*5ce0*/  BSYNC B0 ;  /* 0x0000000000007941 */ /* 0x000fea0003800000 */
.L_x_99:
[----:B------:R-:W-:-:S03]  /*5cf0*/  UMOV UR8, 0xffffffff ;  /* 0xffffffff00087882 */ /* 0x000fc60000000000 */
[----:B------:R-:W-:Y:S05]  /*5d00*/  BRA.DIV UR8, `(.L_x_112) ;  /* 0x00000016086c7947 */ /* 0x000fea000b800000 */
[----:B------:R-:W-:-:S13]  /*5d10*/  ELECT P0, URZ, PT ;  /* 0x00000000003f782f */ /* 0x000fda0003800000 */
.L_x_158:
[----:B------:R-:W-:Y:S04]  /*5d20*/  BSSY B0, `(.L_x_113) ;  /* 0x0000139000007945 */ /* 0x000fe80003800000 */
[----:B------:R-:W-:Y:S05]  /*5d30*/  @!P0 BRA `(.L_x_114) ;  /* 0x0000001000dc8947 */ /* 0x000fea0003800000 */
[----:B------:R-:W-:-:S04]  /*5d40*/  LOP3.LUT R6, R6, 0x2, RZ, 0xfc, !PT ;  /* 0x0000000206067812 */ /* 0x000fc800078efcff */
[----:B------:R-:W-:-:S13]  /*5d50*/  ISETP.NE.AND P0, PT, R6, 0x3, PT ;  /* 0x000000030600780c */ /* 0x000fda0003f05270 */
[----:B------:R-:W-:Y:S05]  /*5d60*/  @!P0 BRA `(.L_x_115) ;  /* 0x0000000000048947 */ /* 0x000fea0003800000 */
[----:B------:R-:W-:Y:S01]  /*5d70*/  BPT.TRAP 0x1 ;  /* 0x000000040000795c */ /* 0x000fe20000300000 */
.L_x_115:
[----:B------:R-:W0:Y:S01]  /*5d80*/  S2R R3, SR_CgaCtaId ;  /* 0x0000000000037919 */ /* 0x000e220000008800 */
[----:B------:R-:W-:-:S04]  /*5d90*/  MOV R0, 0x400 ;  /* 0x0000040000007802 */ /* 0x000fc80000000f00 */
[----:B0-----:R-:W-:Y:S02]  /*5da0*/  LEA R0, R3, R0, 0x18 ;  /* 0x0000000003007211 */ /* 0x001fe400078ec0ff */
[----:B------:R-:W-:-:S03]  /*5db0*/  SHF.L.U32 R3, R7, 0x1f, RZ ;  /* 0x0000001f07037819 */ /* 0x000fc600000006ff */
[----:B------:R-:W-:-:S04]  /*5dc0*/  VIADD R0, R0, 0x110 ;  /* 0x0000011000007836 */ /* 0x000fc80000000000 */
[C---:B------:R-:W-:Y:S02]  /*5dd0*/  IMAD R6, R13.reuse, 0x8, R0 ;  /* 0x000000080d067824 */ /* 0x040fe400078e0200 */
[----:B------:R-:W-:Y:S02]  /*5de0*/  VIADD R13, R13, 0x1 ;  /* 0x000000010d0d7836 */ /* 0x000fe40000000000 */
[----:B------:R-:W0:Y:S03]  /*5df0*/  SYNCS.PHASECHK.TRANS64.TRYWAIT P0, [R6+URZ], R3 ;  /* 0x00000003060075a7 */ /* 0x000e26000800017f */
[----:B------:R-:W-:-:S04]  /*5e00*/  ISETP.NE.AND P1, PT, R13, 0x22, PT ;  /* 0x000000220d00780c */ /* 0x000fc80003f25270 */
[----:B------:R-:W-:Y:S02]  /*5e10*/  SEL R2, RZ, 0x1, P1 ;  /* 0x00000001ff027807 */ /* 0x000fe40000800000 */
[----:B------:R-:W-:Y:S02]  /*5e20*/  SEL R13, R13, RZ, P1 ;  /* 0x000000ff0d0d7207 */ /* 0x000fe40000800000 */
[----:B------:R-:W-:-:S03]  /*5e30*/  LOP3.LUT R8, R7, R2, RZ, 0x3c, !PT ;  /* 0x0000000207087212 */ /* 0x000fc600078e3cff */
[----:B------:R-:W-:Y:S01]  /*5e40*/  IMAD R7, R13, 0x8, R0 ;  /* 0x000000080d077824 */ /* 0x000fe200078e0200 */
[----:B------:R-:W-:Y:S01]  /*5e50*/  SHF.L.U32 R4, R8, 0x1f, RZ ;  /* 0x0000001f08047819 */ /* 0x000fe200000006ff */
[----:B0-----:R-:W-:Y:S06]  /*5e60*/  @!P0 BRA `(.L_x_116) ;  /* 0x0000001400388947 */ /* 0x001fec0003800000 */
.L_x_159:
[----:B------:R-:W1:Y:S01]  /*5e70*/  SYNCS.PHASECHK.TRANS64.TRYWAIT P0, [R7+URZ], R4 ;  /* 0x00000004070075a7 */ /* 0x000e62000800017f */
[----:B------:R-:W-:-:S05]  /*5e80*/  VIADD R2, R13, 0x1 ;  /* 0x000000010d027836 */ /* 0x000fca0000000000 */
[----:B------:R-:W-:-:S04]  /*5e90*/  ISETP.NE.AND P1, PT, R2, 0x22, PT ;  /* 0x000000220200780c */ /* 0x000fc80003f25270 */
[----:B0-----:R-:W-:Y:S02]  /*5ea0*/  SEL R3, RZ, 0x1, P1 ;  /* 0x00000001ff037807 */ /* 0x001fe40000800000 */
[----:B------:R-:W-:Y:S02]  /*5eb0*/  SEL R9, R2, RZ, P1 ;  /* 0x000000ff02097207 */ /* 0x000fe40000800000 */
[----:B------:R-:W-:-:S03]  /*5ec0*/  LOP3.LUT R8, R8, R3, RZ, 0x3c, !PT ;  /* 0x0000000308087212 */ /* 0x000fc600078e3cff */
[----:B------:R-:W-:Y:S01]  /*5ed0*/  IMAD R6, R9, 0x8, R0 ;  /* 0x0000000809067824 */ /* 0x000fe200078e0200 */
[----:B------:R-:W-:Y:S01]  /*5ee0*/  SHF.L.U32 R5, R8, 0x1f, RZ ;  /* 0x0000001f08057819 */ /* 0x000fe200000006ff */
[----:B-1----:R-:W-:Y:S06]  /*5ef0*/  @!P0 BRA `(.L_x_117) ;  /* 0x0000001400288947 */ /* 0x002fec0003800000 */
.L_x_160:
[----:B------:R-:W1:Y:S01]  /*5f00*/  SYNCS.PHASECHK.TRANS64.TRYWAIT P0, [R6+URZ], R5 ;  /* 0x00000005060075a7 */ /* 0x000e62000800017f */
[----:B------:R-:W-:-:S05]  /*5f10*/  VIADD R2, R9, 0x1 ;  /* 0x0000000109027836 */ /* 0x000fca0000000000 */
[----:B------:R-:W-:-:S04]  /*5f20*/  ISETP.NE.AND P1, PT, R2, 0x22, PT ;  /* 0x000000220200780c */ /* 0x000fc80003f25270 */
[----:B------:R-:W-:Y:S02]  /*5f30*/  SEL R3, RZ, 0x1, P1 ;  /* 0x00000001ff037807 */ /* 0x000fe40000800000 */
[----:B0-----:R-:W-:Y:S02]  /*5f40*/  SEL R7, R2, RZ, P1 ;  /* 0x000000ff02077207 */ /* 0x001fe40000800000 */
[----:B------:R-:W-:-:S03]  /*5f50*/  LOP3.LUT R8, R8, R3, RZ, 0x3c, !PT ;  /* 0x0000000308087212 */ /* 0x000fc600078e3cff */
[----:B------:R-:W-:Y:S01]  /*5f60*/  IMAD R9, R7, 0x8, R0 ;  /* 0x0000000807097824 */ /* 0x000fe200078e0200 */
[----:B------:R-:W-:Y:S01]  /*5f70*/  SHF.L.U32 R4, R8, 0x1f, RZ ;  /* 0x0000001f08047819 */ /* 0x000fe200000006ff */
[----:B-1----:R-:W-:Y:S06]  /*5f80*/  @!P0 BRA `(.L_x_118) ;  /* 0x0000001400188947 */ /* 0x002fec0003800000 */
.L_x_161:
[----:B------:R-:W1:Y:S01]  /*5f90*/  SYNCS.PHASECHK.TRANS64.TRYWAIT P0, [R9+URZ], R4 ;  /* 0x00000004090075a7 */ /* 0x000e62000800017f */
[----:B------:R-:W-:-:S05]  /*5fa0*/  VIADD R2, R7, 0x1 ;  /* 0x0000000107027836 */ /* 0x000fca0000000000 */
[----:B------:R-:W-:-:S04]  /*5fb0*/  ISETP.NE.AND P1, PT, R2, 0x22, PT ;  /* 0x000000220200780c */ /* 0x000fc80003f25270 */
[----:B------:R-:W-:Y:S02]  /*5fc0*/  SEL R3, RZ, 0x1, P1 ;  /* 0x00000001ff037807 */ /* 0x000fe40000800000 */
[----:B------:R-:W-:Y:S02]  /*5fd0*/  SEL R7, R2, RZ, P1 ;  /* 0x000000ff02077207 */ /* 0x000fe40000800000 */
[----:B------:R-:W-:-:S03]  /*5fe0*/  LOP3.LUT R8, R8, R3, RZ, 0x3c, !PT ;  /* 0x0000000308087212 */ /* 0x000fc600078e3cff */
[----:B0-----:R-:W-:Y:S01]  /*5ff0*/  IMAD R6, R7, 0x8, R0 ;  /* 0x0000000807067824 */ /* 0x001fe200078e0200 */
[----:B------:R-:W-:Y:S01]  /*6000*/  SHF.L.U32 R5, R8, 0x1f, RZ ;  /* 0x0000001f08057819 */ /* 0x000fe200000006ff */
[----:B-1----:R-:W-:Y:S06]  /*6010*/  @!P0 BRA `(.L_x_119) ;  /* 0x0000001400088947 */ /* 0x002fec0003800000 */
.L_x_162:
        /* <DEDUP_REMOVED lines=9> */
.L_x_163:
        /* <DEDUP_REMOVED lines=9> */
.L_x_164:
        /* <DEDUP_REMOVED lines=9> */
.L_x_165:
        /* <DEDUP_REMOVED lines=9> */
.L_x_166:
        /* <DEDUP_REMOVED lines=9> */
.L_x_167:
        /* <DEDUP_REMOVED lines=9> */
.L_x_168:
        /* <DEDUP_REMOVED lines=9> */
.L_x_169:
        /* <DEDUP_REMOVED lines=9> */
.L_x_170:
        /* <DEDUP_REMOVED lines=9> */
.L_x_171:
        /* <DEDUP_REMOVED lines=9> */
.L_x_172:
        /* <DEDUP_REMOVED lines=9> */
.L_x_173:
        /* <DEDUP_REMOVED lines=9> */
.L_x_174:
        /* <DEDUP_REMOVED lines=9> */
.L_x_175:
        /* <DEDUP_REMOVED lines=9> */
.L_x_176:
        /* <DEDUP_REMOVED lines=9> */
.L_x_177:
        /* <DEDUP_REMOVED lines=9> */
.L_x_178:
        /* <DEDUP_REMOVED lines=9> */
.L_x_179:
        /* <DEDUP_REMOVED lines=9> */
.L_x_180:
        /* <DEDUP_REMOVED lines=9> */
.L_x_181:
        /* <DEDUP_REMOVED lines=9> */
.L_x_182:
        /* <DEDUP_REMOVED lines=9> */
.L_x_183:
        /* <DEDUP_REMOVED lines=9> */
.L_x_184:
        /* <DEDUP_REMOVED lines=9> */
.L_x_185:
        /* <DEDUP_REMOVED lines=9> */
.L_x_186:
        /* <DEDUP_REMOVED lines=9> */
.L_x_187:
        /* <DEDUP_REMOVED lines=9> */
.L_x_188:
        /* <DEDUP_REMOVED lines=9> */
.L_x_189:
        /* <DEDUP_REMOVED lines=9> */
.L_x_190:
[----:B------:R-:W1:Y:S01]  /*6fe0*/  SYNCS.PHASECHK.TRANS64.TRYWAIT P0, [R6+URZ], R5 ;  /* 0x00000005060075a7 */ /* 0x000e62000800017f */
[----:B------:R-:W-:-:S05]  /*6ff0*/  VIADD R2, R7, 0x1 ;  /* 0x0000000107027836 */ /* 0x000fca0000000000 */
[----:B------:R-:W-:-:S04]  /*7000*/  ISETP.NE.AND P1, PT, R2, 0x22, PT ;  /* 0x000000220200780c */ /* 0x000fc80003f25270 */
[----:B0-----:R-:W-:Y:S02]  /*7010*/  SEL R4, RZ, 0x1, P1 ;  /* 0x00000001ff047807 */ /* 0x001fe40000800000 */
[----:B------:R-:W-:Y:S02]  /*7020*/  SEL R3, R2, RZ, P1 ;  /* 0x000000ff02037207 */ /* 0x000fe40000800000 */
[----:B------:R-:W-:Y:S01]  /*7030*/  LOP3.LUT R4, R11, R4, RZ, 0x3c, !PT ;  /* 0x000000040b047212 */ /* 0x000fe200078e3cff */
[----:B-1----:R-:W-:Y:S06]  /*7040*/  @!P0 BRA `(.L_x_148) ;  /* 0x0000000c00408947 */ /* 0x002fec0003800000 */
.L_x_191:
[----:B------:R-:W-:Y:S01]  /*7050*/  IMAD R3, R3, 0x8, R0 ;  /* 0x0000000803037824 */ /* 0x000fe200078e0200 */
[----:B------:R-:W-:-:S07]  /*7060*/  SHF.L.U32 R0, R4, 0x1f, RZ ;  /* 0x0000001f04007819 */ /* 0x000fce00000006ff */
.L_x_149:
[----:B-1----:R1:W2:Y:S02]  /*7070*/  SYNCS.PHASECHK.TRANS64.TRYWAIT P0, [R3+URZ], R0 ;  /* 0x00000000030075a7 */ /* 0x0022a4000800017f */
[----:B--2---:R-:W-:Y:S05]  /*7080*/  @!P0 NANOSLEEP.SYNCS 0x989680 ;  /* 0x009896800000895d */ /* 0x004fea0003900000 */
[----:B------:R-:W2:Y:S02]  /*7090*/  @!P0 SYNCS.PHASECHK.TRANS64 P0, [R3+URZ], R0 ;  /* 0x00000000030085a7 */ /* 0x000ea4000800007f */
[----:B--2---:R-:W-:Y:S05]  /*70a0*/  @!P0 BRA `(.L_x_149) ;  /* 0xfffffffc00f08947 */ /* 0x004fea000383ffff */
.L_x_114:
[----:B------:R-:W-:Y:S05]  /*70b0*/  BSYNC B0 ;  /* 0x0000000000007941 */ /* 0x000fea0003800000 */
.L_x_113:
[----:B------:R-:W-:Y:S05]  /*70c0*/  EXIT ;  /* 0x000000000000794d */ /* 0x000fea0003800000 */
.L_x_20:
[----:B0-----:R-:W-:-:S04]  /*70d0*/  IMAD.U32 R26, RZ, RZ, UR7 ;  /* 0x00000007ff1a7e24 */ /* 0x001fc8000f8e00ff */
[----:B------:R0:W1:Y:S03]  /*70e0*/  SYNCS.PHASECHK.TRANS64.TRYWAIT P1, [R26+URZ+-0x8], R25 ;  /* 0xfffff8191a0075a7 */ /* 0x000066000802017f */
[----:B-1----:R-:W-:Y:S05]  /*70f0*/  @!P1 NANOSLEEP.SYNCS 0x989680 ;  /* 0x009896800000995d */ /* 0x002fea0003900000 */
[----:B------:R-:W1:Y:S02]  /*7100*/  @!P1 SYNCS.PHASECHK.TRANS64 P1, [R26+URZ+-0x8], R25 ;  /* 0xfffff8191a0095a7 */ /* 0x000e64000802007f */
[----:B-1----:R-:W-:Y:S05]  /*7110*/  @!P1 BRA `(.L_x_20) ;  /* 0xfffffffc00ec9947 */ /* 0x002fea000383ffff */
[----:B------:R-:W-:Y:S05]  /*7120*/  BRA `(.L_x_150) ;  /* 0xffffffa800dc7947 */ /* 0x000fea000383ffff */
.L_x_25:
[----:B-1----:R-:W-:-:S04]  /*7130*/  IMAD.U32 R60, RZ, RZ, UR8 ;  /* 0x00000008ff3c7e24 */ /* 0x002fc8000f8e00ff */
[----:B------:R1:W3:Y:S03]  /*7140*/  SYNCS.PHASECHK.TRANS64.TRYWAIT P1, [R60+URZ], R59 ;  /* 0x0000003b3c0075a7 */ /* 0x0002e6000802017f */
[----:B---3--:R-:W-:Y:S05]  /*7150*/  @!P1 NANOSLEEP.SYNCS 0x989680 ;  /* 0x009896800000995d */ /* 0x008fea0003900000 */
[----:B------:R-:W3:Y:S02]  /*7160*/  @!P1 SYNCS.PHASECHK.TRANS64 P1, [R60+URZ], R59 ;  /* 0x0000003b3c0095a7 */ /* 0x000ee4000802007f */
[----:B---3--:R-:W-:Y:S05]  /*7170*/  @!P1 BRA `(.L_x_25) ;  /* 0xfffffffc00ec9947 */ /* 0x008fea000383ffff */
[----:B------:R-:W-:Y:S05]  /*7180*/  BRA `(.L_x_24) ;  /* 0xffffffac00507947 */ /* 0x000fea000383ffff */
.L_x_29:
[----:B0-----:R-:W-:-:S04]  /*7190*/  IMAD.U32 R57, RZ, RZ, UR7 ;  /* 0x00000007ff397e24 */ /* 0x001fc8000f8e00ff */
[----:B------:R0:W1:Y:S03]  /*71a0*/  SYNCS.PHASECHK.TRANS64.TRYWAIT P1, [R57+URZ+0x8], R56 ;  /* 0x00000838390075a7 */ /* 0x000066000802017f */
[----:B-1----:R-:W-:Y:S05]  /*71b0*/  @!P1 NANOSLEEP.SYNCS 0x989680 ;  /* 0x009896800000995d */ /* 0x002fea0003900000 */
[----:B------:R-:W1:Y:S02]  /*71c0*/  @!P1 SYNCS.PHASECHK.TRANS64 P1, [R57+URZ+0x8], R56 ;  /* 0x00000838390095a7 */ /* 0x000e64000802007f */
[----:B-1----:R-:W-:Y:S05]  /*71d0*/  @!P1 BRA `(.L_x_29) ;  /* 0xfffffffc00ec9947 */ /* 0x002fea000383ffff */
[----:B------:R-:W-:Y:S05]  /*71e0*/  BRA `(.L_x_151) ;  /* 0xffffffac00ec7947 */ /* 0x000fea000383ffff */
.L_x_100:
[----:B------:R-:W-:Y:S01]  /*71f0*/  BSSY B1, `(.L_x_152) ;  /* 0x0000006000017945 */ /* 0x000fe20003800000 */
[----:B------:R-:W-:-:S07]  /*7200*/  IMAD.MOV.U32 R10, RZ, RZ, -0x1 ;  /* 0xffffffffff0a7424 */ /* 0x000fce00078e00ff */
[----:B------:R-:W-:Y:S05]  /*7210*/  WARPSYNC.COLLECTIVE R10, `(.L_x_153) ;  /* 0x000000000a0c7348 */ /* 0x000fea0003c00000 */
[----:B------:R-:W-:Y:S02]  /*7220*/  ELECT P1, UR62, PT ;  /* 0x00000000003e782f */ /* 0x000fe40003820000 */
[----:B------:R-:W-:Y:S01]  /*7230*/  MOV R10, UR62 ;  /* 0x0000003e000a7c02 */ /* 0x000fe20008000f00 */
[----:B------:R-:W-:Y:S10]  /*7240*/  ENDCOLLECTIVE ;  /* 0x000000000000791b */ /* 0x000ff40003800000 */
.L_x_153:
[----:B------:R-:W-:Y:S05]  /*7250*/  BSYNC B1 ;  /* 0x0000000000017941 */ /* 0x000fea0003800000 */
.L_x_152:
[----:B------:R-:W-:Y:S05]  /*7260*/  BRA `(.L_x_154) ;  /* 0xffffffdc00ac7947 */ /* 0x000fea000383ffff */
.L_x_103:
[----:B-1----:R1:W2:Y:S02]  /*7270*/  SYNCS.PHASECHK.TRANS64.TRYWAIT P1, [R20+URZ+0x110], R11 ;  /* 0x0001100b140075a7 */ /* 0x0022a4000802017f */
[----:B--2---:R-:W-:Y:S05]  /*7280*/  @!P1 NANOSLEEP.SYNCS 0x989680 ;  /* 0x009896800000995d */ /* 0x004fea0003900000 */
[----:B------:R-:W2:Y:S02]  /*7290*/  @!P1 SYNCS.PHASECHK.TRANS64 P1, [R20+URZ+0x110], R11 ;  /* 0x0001100b140095a7 */ /* 0x000ea4000802007f */
[----:B--2---:R-:W-:Y:S05]  /*72a0*/  @!P1 BRA `(.L_x_103) ;  /* 0xfffffffc00f09947 */ /* 0x004fea000383ffff */
[----:B------:R-:W-:Y:S05]  /*72b0*/  BRA `(.L_x_155) ;  /* 0xffffffdc00e47947 */ /* 0x000fea000383ffff */
.L_x_112:
[----:B------:R-:W-:Y:S01]  /*72c0*/  BSSY B0, `(.L_x_156) ;  /* 0x0000006000007945 */ /* 0x000fe20003800000 */
[----:B------:R-:W-:-:S07]  /*72d0*/  IMAD.MOV.U32 R10, RZ, RZ, -0x1 ;  /* 0xffffffffff0a7424 */ /* 0x000fce00078e00ff */
[----:B------:R-:W-:Y:S05]  /*72e0*/  WARPSYNC.COLLECTIVE R10, `(.L_x_157) ;  /* 0x000000000a0c7348 */ /* 0x000fea0003c00000 */
[----:B------:R-:W-:Y:S02]  /*72f0*/  ELECT P1, UR62, PT ;  /* 0x00000000003e782f */ /* 0x000fe40003820000 */
[----:B------:R-:W-:Y:S01]  /*7300*/  MOV R10, UR62 ;  /* 0x0000003e000a7c02 */ /* 0x000fe20008000f00 */
[----:B------:R-:W-:Y:S10]  /*7310*/  ENDCOLLECTIVE ;  /* 0x000000000000791b */ /* 0x000ff40003800000 */
.L_x_157:
[----:B------:R-:W-:Y:S05]  /*7320*/  BSYNC B0 ;  /* 0x0000000000007941 */ /* 0x000fea0003800000 */
.L_x_156:
[----:B------:R-:W-:Y:S01]  /*7330*/  PLOP3.LUT P0, PT, P1, PT, PT, 0x80, 0x0 ;  /* 0x000000000000781c */ /* 0x000fe20000f0f070 */
[----:B------:R-:W-:-:S12]  /*7340*/  BRA `(.L_x_158) ;  /* 0xffffffe800747947 */ /* 0x000fd8000383ffff */
.L_x_116:
[----:B0-----:R0:W1:Y:S02]  /*7350*/  SYNCS.PHASECHK.TRANS64.TRYWAIT P0, [R6+URZ], R3 ;  /* 0x00000003060075a7 */ /* 0x001064000800017f */
[----:B-1----:R-:W-:Y:S05]  /*7360*/  @!P0 NANOSLEEP.SYNCS 0x989680 ;  /* 0x009896800000895d */ /* 0x002fea0003900000 */
[----:B------:R-:W1:Y:S02]  /*7370*/  @!P0 SYNCS.PHASECHK.TRANS64 P0, [R6+URZ], R3 ;  /* 0x00000003060085a7 */ /* 0x000e64000800007f */
[----:B-1----:R-:W-:Y:S05]  /*7380*/  @!P0 BRA `(.L_x_116) ;  /* 0xfffffffc00f08947 */ /* 0x002fea000383ffff */
[----:B------:R-:W-:Y:S05]  /*7390*/  BRA `(.L_x_159) ;  /* 0xffffffe800b47947 */ /* 0x000fea000383ffff */
.L_x_117:
[----:B0-----:R0:W1:Y:S02]  /*73a0*/  SYNCS.PHASECHK.TRANS64.TRYWAIT P0, [R7+URZ], R4 ;  /* 0x00000004070075a7 */ /* 0x001064000800017f */
[----:B-1----:R-:W-:Y:S05]  /*73b0*/  @!P0 NANOSLEEP.SYNCS 0x989680 ;  /* 0x009896800000895d */ /* 0x002fea0003900000 */
[----:B------:R-:W1:Y:S02]  /*73c0*/  @!P0 SYNCS.PHASECHK.TRANS64 P0, [R7+URZ], R4 ;  /* 0x00000004070085a7 */ /* 0x000e64000800007f */
[----:B-1----:R-:W-:Y:S05]  /*73d0*/  @!P0 BRA `(.L_x_117) ;  /* 0xfffffffc00f08947 */ /* 0x002fea000383ffff */
[----:B------:R-:W-:Y:S05]  /*73e0*/  BRA `(.L_x_160) ;  /* 0xffffffe800c47947 */ /* 0x000fea000383ffff */
.L_x_118:
[----:B0-----:R0:W1:Y:S02]  /*73f0*/  SYNCS.PHASECHK.TRANS64.TRYWAIT P0, [R6+URZ], R5 ;  /* 0x00000005060075a7 */ /* 0x001064000800017f */
[----:B-1----:R-:W-:Y:S05]  /*7400*/  @!P0 NANOSLEEP.SYNCS 0x989680 ;  /* 0x009896800000895d */ /* 0x002fea0003900000 */
[----:B------:R-:W1:Y:S02]  /*7410*/  @!P0 SYNCS.PHASECHK.TRANS64 P0, [R6+URZ], R5 ;  /* 0x00000005060085a7 */ /* 0x000e64000800007f */
[----:B-1----:R-:W-:Y:S05]  /*7420*/  @!P0 BRA `(.L_x_118) ;  /* 0xfffffffc00f08947 */ /* 0x002fea000383ffff */
[----:B------:R-:W-:Y:S05]  /*7430*/  BRA `(.L_x_161) ;  /* 0xffffffe800d47947 */ /* 0x000fea000383ffff */
.L_x_119:
[----:B0-----:R0:W1:Y:S02]  /*7440*/  SYNCS.PHASECHK.TRANS64.TRYWAIT P0, [R9+URZ], R4 ;  /* 0x00000004090075a7 */ /* 0x001064000800017f */
[----:B-1----:R-:W-:Y:S05]  /*7450*/  @!P0 NANOSLEEP.SYNCS 0x989680 ;  /* 0x009896800000895d */ /* 0x002fea0003900000 */
[----:B------:R-:W1:Y:S02]  /*7460*/  @!P0 SYNCS.PHASECHK.TRANS64 P0, [R9+URZ], R4 ;  /* 0x00000004090085a7 */ /* 0x000e64000800007f */
[----:B-1----:R-:W-:Y:S05]  /*7470*/  @!P0 BRA `(.L_x_119) ;  /* 0xfffffffc00f08947 */ /* 0x002fea000383ffff */
[----:B------:R-:W-:Y:S05]  /*7480*/  BRA `(.L_x_162) ;  /* 0xffffffe800e47947 */ /* 0x000fea000383ffff */
.L_x_120:
[----:B0-----:R0:W1:Y:S02]  /*7490*/  SYNCS.PHASECHK.TRANS64.TRYWAIT P0, [R6+URZ], R5 ;  /* 0x00000005060075a7 */ /* 0x001064000800017f */
[----:B-1----:R-:W-:Y:S05]  /*74a0*/  @!P0 NANOSLEEP.SYNCS 0x989680 ;  /* 0x009896800000895d */ /* 0x002fea0003900000 */
[----:B------:R-:W1:Y:S02]  /*74b0*/  @!P0 SYNCS.PHASECHK.TRANS64 P0, [R6+URZ], R5 ;  /* 0x00000005060085a7 */ /* 0x000e64000800007f */
[----:B-1----:R-:W-:Y:S05]  /*74c0*/  @!P0 BRA `(.L_x_120) ;  /* 0xfffffffc00f08947 */ /* 0x002fea000383ffff */
[----:B------:R-:W-:Y:S05]  /*74d0*/  BRA `(.L_x_163) ;  /* 0xffffffe800f47947 */ /* 0x000fea000383ffff */
.L_x_121:
[----:B0-----:R0:W1:Y:S02]  /*74e0*/  SYNCS.PHASECHK.TRANS64.TRYWAIT P0, [R9+URZ], R4 ;  /* 0x00000004090075a7 */ /* 0x001064000800017f */
[----:B-1----:R-:W-:Y:S05]  /*74f0*/  @!P0 NANOSLEEP.SYNCS 0x989680 ;  /* 0x009896800000895d */ /* 0x002fea0003900000 */
[----:B------:R-:W1:Y:S02]  /*7500*/  @!P0 SYNCS.PHASECHK.TRANS64 P0, [R9+URZ], R4 ;  /* 0x00000004090085a7 */ /* 0x000e64000800007f */
[----:B-1----:R-:W-:Y:S05]  /*7510*/  @!P0 BRA `(.L_x_121) ;  /* 0xfffffffc00f08947 */ /* 0x002fea000383ffff */
[----:B------:R-:W-:Y:S05]  /*7520*/  BRA `(.L_x_164) ;  /* 0xffffffec00047947 */ /* 0x000fea000383ffff */
.L_x_122:
[----:B0-----:R0:W1:Y:S02]  /*7530*/  SYNCS.PHASECHK.TRANS64.TRYWAIT P0, [R6+URZ], R5 ;  /* 0x00000005060075a7 */ /* 0x001064000800017f */
[----:B-1----:R-:W-:Y:S05]  /*7540*/  @!P0 NANOSLEEP.SYNCS 0x989680 ;  /* 0x009896800000895d */ /* 0x002fea0003900000 */
[----:B------:R-:W1:Y:S02]  /*7550*/  @!P0 SYNCS.PHASECHK.TRANS64 P0, [R6+URZ], R5 ;  /* 0x00000005060085a7 */ /* 0x000e64000800007f */
[----:B-1----:R-:W-:Y:S05]  /*7560*/  @!P0 BRA `(.L_x_122) ;  /* 0xfffffffc00f08947 */ /* 0x002fea000383ffff */
[----:B------:R-:W-:Y:S05]  /*7570*/  BRA `(.L_x_165) ;  /* 0xffffffec00147947 */ /* 0x000fea000383ffff */
.L_x_123:
[----:B0-----:R0:W1:Y:S02]  /*7580*/  SYNCS.PHASECHK.TRANS64.TRYWAIT P0, [R9+URZ], R4 ;  /* 0x00000004090075a7 */ /* 0x001064000800017f */
[----:B-1----:R-:W-:Y:S05]  /*7590*/  @!P0 NANOSLEEP.SYNCS 0x989680 ;  /* 0x009896800000895d */ /* 0x002fea0003900000 */
[----:B------:R-:W1:Y:S02]  /*75a0*/  @!P0 SYNCS.PHASECHK.TRANS64 P0, [R9+URZ], R4 ;  /* 0x00000004090085a7 */ /* 0x000e64000800007f */
[----:B-1----:R-:W-:Y:S05]  /*75b0*/  @!P0 BRA `(.L_x_123) ;  /* 0xfffffffc00f08947 */ /* 0x002fea000383ffff */
[----:B------:R-:W-:Y:S05]  /*75c0*/  BRA `(.L_x_166) ;  /* 0xffffffec00247947 */ /* 0x000fea000383ffff */
.L_x_124:
[----:B0-----:R0:W1:Y:S02]  /*75d0*/  SYNCS.PHASECHK.TRANS64.TRYWAIT P0, [R6+URZ], R5 ;  /* 0x00000005060075a7 */ /* 0x001064000800017f */
[----:B-1----:R-:W-:Y:S05]  /*75e0*/  @!P0 NANOSLEEP.SYNCS 0x989680 ;  /* 0x009896800000895d */ /* 0x002fea0003900000 */
[----:B------:R-:W1:Y:S02]  /*75f0*/  @!P0 SYNCS.PHASECHK.TRANS64 P0, [R6+URZ], R5 ;  /* 0x00000005060085a7 */ /* 0x000e64000800007f */
[----:B-1----:R-:W-:Y:S05]  /*7600*/  @!P0 BRA `(.L_x_124) ;  /* 0xfffffffc00f08947 */ /* 0x002fea000383ffff */
[----:B------:R-:W-:Y:S05]  /*7610*/  BRA `(.L_x_167) ;  /* 0xffffffec00347947 */ /* 0x000fea000383ffff */
.L_x_125:
[----:B0-----:R0:W1:Y:S02]  /*7620*/  SYNCS.PHASECHK.TRANS64.TRYWAIT P0, [R9+URZ], R4 ;  /* 0x00000004090075a7 */ /* 0x001064000800017f */
[----:B-1----:R-:W-:Y:S05]  /*7630*/  @!P0 NANOSLEEP.SYNCS 0x989680 ;  /* 0x009896800000895d */ /* 0x002fea0003900000 */
[----:B------:R-:W1:Y:S02]  /*7640*/  @!P0 SYNCS.PHASECHK.TRANS64 P0, [R9+URZ], R4 ;  /* 0x00000004090085a7 */ /* 0x000e64000800007f */
[----:B-1----:R-:W-:Y:S05]  /*7650*/  @!P0 BRA `(.L_x_125) ;  /* 0xfffffffc00f08947 */ /* 0x002fea000383ffff */
[----:B------:R-:W-:Y:S05]  /*7660*/  BRA `(.L_x_168) ;  /* 0xffffffec00447947 */ /* 0x000fea000383ffff */
.L_x_126:
[----:B0-----:R0:W1:Y:S02]  /*7670*/  SYNCS.PHASECHK.TRANS64.TRYWAIT P0, [R6+URZ], R5 ;  /* 0x00000005060075a7 */ /* 0x001064000800017f */
[----:B-1----:R-:W-:Y:S05]  /*7680*/  @!P0 NANOSLEEP.SYNCS 0x989680 ;  /* 0x009896800000895d */ /* 0x002fea0003900000 */
[----:B------:R-:W1:Y:S02]  /*7690*/  @!P0 SYNCS.PHASECHK.TRANS64 P0, [R6+URZ], R5 ;  /* 0x00000005060085a7 */ /* 0x000e64000800007f */
[----:B-1----:R-:W-:Y:S05]  /*76a0*/  @!P0 BRA `(.L_x_126) ;  /* 0xfffffffc00f08947 */ /* 0x002fea000383ffff */
[----:B------:R-:W-:Y:S05]  /*76b0*/  BRA `(.L_x_169) ;  /* 0xffffffec00547947 */ /* 0x000fea000383ffff */
.L_x_127:
[----:B0-----:R0:W1:Y:S02]  /*76c0*/  SYNCS.PHASECHK.TRANS64.TRYWAIT P0, [R9+URZ], R4 ;  /* 0x00000004090075a7 */ /* 0x001064000800017f */
[----:B-1----:R-:W-:Y:S05]  /*76d0*/  @!P0 NANOSLEEP.SYNCS 0x989680 ;  /* 0x009896800000895d */ /* 0x002fea0003900000 */
[----:B------:R-:W1:Y:S02]  /*76e0*/  @!P0 SYNCS.PHASECHK.TRANS64 P0, [R9+URZ], R4 ;  /* 0x00000004090085a7 */ /* 0x000e64000800007f */
[----:B-1----:R-:W-:Y:S05]  /*76f0*/  @!P0 BRA `(.L_x_127) ;  /* 0xfffffffc00f08947 */ /* 0x002fea000383ffff */
[----:B------:R-:W-:Y:S05]  /*7700*/  BRA `(.L_x_170) ;  /* 0xffffffec00647947 */ /* 0x000fea000383ffff */
.L_x_128:
[----:B0-----:R0:W1:Y:S02]  /*7710*/  SYNCS.PHASECHK.TRANS64.TRYWAIT P0, [R6+URZ], R5 ;  /* 0x00000005060075a7 */ /* 0x001064000800017f */
[----:B-1----:R-:W-:Y:S05]  /*7720*/  @!P0 NANOSLEEP.SYNCS 0x989680 ;  /* 0x009896800000895d */ /* 0x002fea0003900000 */
[----:B------:R-:W1:Y:S02]  /*7730*/  @!P0 SYNCS.PHASECHK.TRANS64 P0, [R6+URZ], R5 ;  /* 0x00000005060085a7 */ /* 0x000e64000800007f */
[----:B-1----:R-:W-:Y:S05]  /*7740*/  @!P0 BRA `(.L_x_128) ;  /* 0xfffffffc00f08947 */ /* 0x002fea000383ffff */
[----:B------:R-:W-:Y:S05]  /*7750*/  BRA `(.L_x_171) ;  /* 0xffffffec00747947 */ /* 0x000fea000383ffff */
.L_x_129:
[----:B0-----:R0:W1:Y:S02]  /*7760*/  SYNCS.PHASECHK.TRANS64.TRYWAIT P0, [R9+URZ], R4 ;  /* 0x00000004090075a7 */ /* 0x001064000800017f */
[----:B-1----:R-:W-:Y:S05]  /*7770*/  @!P0 NANOSLEEP.SYNCS 0x989680 ;  /* 0x009896800000895d */ /* 0x002fea0003900000 */
[----:B------:R-:W1:Y:S02]  /*7780*/  @!P0 SYNCS.PHASECHK.TRANS64 P0, [R9+URZ], R4 ;  /* 0x00000004090085a7 */ /* 0x000e64000800007f */
[----:B-1----:R-:W-:Y:S05]  /*7790*/  @!P0 BRA `(.L_x_129) ;  /* 0xfffffffc00f08947 */ /* 0x002fea000383ffff */
[----:B------:R-:W-:Y:S05]  /*77a0*/  BRA `(.L_x_172) ;  /* 0xffffffec00847947 */ /* 0x000fea000383ffff */
.L_x_130:
[----:B0-----:R0:W1:Y:S02]  /*77b0*/  SYNCS.PHASECHK.TRANS64.TRYWAIT P0, [R6+URZ], R5 ;  /* 0x00000005060075a7 */ /* 0x001064000800017f */
[----:B-1----:R-:W-:Y:S05]  /*77c0*/  @!P0 NANOSLEEP.SYNCS 0x989680 ;  /* 0x009896800000895d */ /* 0x002fea0003900000 */
[----:B------:R-:W1:Y:S02]  /*77d0*/  @!P0 SYNCS.PHASECHK.TRANS64 P0, [R6+URZ], R5 ;  /* 0x00000005060085a7 */ /* 0x000e64000800007f */
[----:B-1----:R-:W-:Y:S05]  /*77e0*/  @!P0 BRA `(.L_x_130) ;  /* 0xfffffffc00f08947 */ /* 0x002fea000383ffff */
[----:B------:R-:W-:Y:S05]  /*77f0*/  BRA `(.L_x_173) ;  /* 0xffffffec00947947 */ /* 0x000fea000383ffff */
.L_x_131:
[----:B0-----:R0:W1:Y:S02]  /*7800*/  SYNCS.PHASECHK.TRANS64.TRYWAIT P0, [R9+URZ], R4 ;  /* 0x00000004090075a7 */ /* 0x001064000800017f */
[----:B-1----:R-:W-:Y:S05]  /*7810*/  @!P0 NANOSLEEP.SYNCS 0x989680 ;  /* 0x009896800000895d */ /* 0x002fea0003900000 */
[----:B------:R-:W1:Y:S02]  /*7820*/  @!P0 SYNCS.PHASECHK.TRANS64 P0, [R9+URZ], R4 ;  /* 0x00000004090085a7 */ /* 0x000e64000800007f */
[----:B-1----:R-:W-:Y:S05]  /*7830*/  @!P0 BRA `(.L_x_131) ;  /* 0xfffffffc00f08947 */ /* 0x002fea000383ffff */
[----:B------:R-:W-:Y:S05]  /*7840*/  BRA `(.L_x_174) ;  /* 0xffffffec00a47947 */ /* 0x000fea000383ffff */
.L_x_132:
[----:B0-----:R0:W1:Y:S02]  /*7850*/  SYNCS.PHASECHK.TRANS64.TRYWAIT P0, [R6+URZ], R5 ;  /* 0x00000005060075a7 */ /* 0x001064000800017f */
[----:B-1----:R-:W-:Y:S05]  /*7860*/  @!P0 NANOSLEEP.SYNCS 0x989680 ;  /* 0x009896800000895d */ /* 0x002fea0003900000 */
[----:B------:R-:W1:Y:S02]  /*7870*/  @!P0 SYNCS.PHASECHK.TRANS64 P0, [R6+URZ], R5 ;  /* 0x00000005060085a7 */ /* 0x000e64000800007f */
[----:B-1----:R-:W-:Y:S05]  /*7880*/  @!P0 BRA `(.L_x_132) ;  /* 0xfffffffc00f08947 */ /* 0x002fea000383ffff */
[----:B------:R-:W-:Y:S05]  /*7890*/  BRA `(.L_x_175) ;  /* 0xffffffec00b47947 */ /* 0x000fea000383ffff */
.L_x_133:
[----:B0-----:R0:W1:Y:S02]  /*78a0*/  SYNCS.PHASECHK.TRANS64.TRYWAIT P0, [R9+URZ], R4 ;  /* 0x00000004090075a7 */ /* 0x001064000800017f */
[----:B-1----:R-:W-:Y:S05]  /*78b0*/  @!P0 NANOSLEEP.SYNCS 0x989680 ;  /* 0x009896800000895d */ /* 0x002fea0003900000 */
[----:B------:R-:W1:Y:S02]  /*78c0*/  @!P0 SYNCS.PHASECHK.TRANS64 P0, [R9+URZ], R4 ;  /* 0x00000004090085a7 */ /* 0x000e64000800007f */
[----:B-1----:R-:W-:Y:S05]  /*78d0*/  @!P0 BRA `(.L_x_133) ;  /* 0xfffffffc00f08947 */ /* 0x002fea000383ffff */
[----:B------:R-:W-:Y:S05]  /*78e0*/  BRA `(.L_x_176) ;  /* 0xffffffec00c47947 */ /* 0x000fea000383ffff */
.L_x_134:
[----:B0-----:R0:W1:Y:S02]  /*78f0*/  SYNCS.PHASECHK.TRANS64.TRYWAIT P0, [R6+URZ], R5 ;  /* 0x00000005060075a7 */ /* 0x001064000800017f */
[----:B-1----:R-:W-:Y:S05]  /*7900*/  @!P0 NANOSLEEP.SYNCS 0x989680 ;  /* 0x009896800000895d */ /* 0x002fea0003900000 */
[----:B------:R-:W1:Y:S02]  /*7910*/  @!P0 SYNCS.PHASECHK.TRANS64 P0, [R6+URZ], R5 ;  /* 0x00000005060085a7 */ /* 0x000e64000800007f */
[----:B-1----:R-:W-:Y:S05]  /*7920*/  @!P0 BRA `(.L_x_134) ;  /* 0xfffffffc00f08947 */ /* 0x002fea000383ffff */
[----:B------:R-:W-:Y:S05]  /*7930*/  BRA `(.L_x_177) ;  /* 0xffffffec00d47947 */ /* 0x000fea000383ffff */
.L_x_135:
[----:B0-----:R0:W1:Y:S02]  /*7940*/  SYNCS.PHASECHK.TRANS64.TRYWAIT P0, [R9+URZ], R4 ;  /* 0x00000004090075a7 */ /* 0x001064000800017f */
[----:B-1----:R-:W-:Y:S05]  /*7950*/  @!P0 NANOSLEEP.SYNCS 0x989680 ;  /* 0x009896800000895d */ /* 0x002fea0003900000 */
[----:B------:R-:W1:Y:S02]  /*7960*/  @!P0 SYNCS.PHASECHK.TRANS64 P0, [R9+URZ], R4 ;  /* 0x00000004090085a7 */ /* 0x000e64000800007f */
[----:B-1----:R-:W-:Y:S05]  /*7970*/  @!P0 BRA `(.L_x_135) ;  /* 0xfffffffc00f08947 */ /* 0x002fea000383ffff */
[----:B------:R-:W-:Y:S05]  /*7980*/  BRA `(.L_x_178) ;  /* 0xffffffec00e47947 */ /* 0x000fea000383ffff */
.L_x_136:
[----:B0-----:R0:W1:Y:S02]  /*7990*/  SYNCS.PHASECHK.TRANS64.TRYWAIT P0, [R6+URZ], R5 ;  /* 0x00000005060075a7 */ /* 0x001064000800017f */
[----:B-1----:R-:W-:Y:S05]  /*79a0*/  @!P0 NANOSLEEP.SYNCS 0x989680 ;  /* 0x009896800000895d */ /* 0x002fea0003900000 */
[----:B------:R-:W1:Y:S02]  /*79b0*/  @!P0 SYNCS.PHASECHK.TRANS64 P0, [R6+URZ], R5 ;  /* 0x00000005060085a7 */ /* 0x000e64000800007f */
[----:B-1----:R-:W-:Y:S05]  /*79c0*/  @!P0 BRA `(.L_x_136) ;  /* 0xfffffffc00f08947 */ /* 0x002fea000383ffff */
[----:B------:R-:W-:Y:S05]  /*79d0*/  BRA `(.L_x_179) ;  /* 0xffffffec00f47947 */ /* 0x000fea000383ffff */
.L_x_137:
[----:B0-----:R0:W1:Y:S02]  /*79e0*/  SYNCS.PHASECHK.TRANS64.TRYWAIT P0, [R9+URZ], R4 ;  /* 0x00000004090075a7 */ /* 0x001064000800017f */
[----:B-1----:R-:W-:Y:S05]  /*79f0*/  @!P0 NANOSLEEP.SYNCS 0x989680 ;  /* 0x009896800000895d */ /* 0x002fea0003900000 */
[----:B------:R-:W1:Y:S02]  /*7a00*/  @!P0 SYNCS.PHASECHK.TRANS64 P0, [R9+URZ], R4 ;  /* 0x00000004090085a7 */ /* 0x000e64000800007f */
[----:B-1----:R-:W-:Y:S05]  /*7a10*/  @!P0 BRA `(.L_x_137) ;  /* 0xfffffffc00f08947 */ /* 0x002fea000383ffff */
[----:B------:R-:W-:Y:S05]  /*7a20*/  BRA `(.L_x_180) ;  /* 0xfffffff000047947 */ /* 0x000fea000383ffff */
.L_x_138:
[----:B0-----:R0:W1:Y:S02]  /*7a30*/  SYNCS.PHASECHK.TRANS64.TRYWAIT P0, [R6+URZ], R5 ;  /* 0x00000005060075a7 */ /* 0x001064000800017f */
[----:B-1----:R-:W-:Y:S05]  /*7a40*/  @!P0 NANOSLEEP.SYNCS 0x989680 ;  /* 0x009896800000895d */ /* 0x002fea0003900000 */
[----:B------:R-:W1:Y:S02]  /*7a50*/  @!P0 SYNCS.PHASECHK.TRANS64 P0, [R6+URZ], R5 ;  /* 0x00000005060085a7 */ /* 0x000e64000800007f */
[----:B-1----:R-:W-:Y:S05]  /*7a60*/  @!P0 BRA `(.L_x_138) ;  /* 0xfffffffc00f08947 */ /* 0x002fea000383ffff */
[----:B------:R-:W-:Y:S05]  /*7a70*/  BRA `(.L_x_181) ;  /* 0xfffffff000147947 */ /* 0x000fea000383ffff */
.L_x_139:
[----:B0-----:R0:W1:Y:S02]  /*7a80*/  SYNCS.PHASECHK.TRANS64.TRYWAIT P0, [R9+URZ], R4 ;  /* 0x00000004090075a7 */ /* 0x001064000800017f */
[----:B-1----:R-:W-:Y:S05]  /*7a90*/  @!P0 NANOSLEEP.SYNCS 0x989680 ;  /* 0x009896800000895d */ /* 0x002fea0003900000 */
[----:B------:R-:W1:Y:S02]  /*7aa0*/  @!P0 SYNCS.PHASECHK.TRANS64 P0, [R9+URZ], R4 ;  /* 0x00000004090085a7 */ /* 0x000e64000800007f */
[----:B-1----:R-:W-:Y:S05]  /*7ab0*/  @!P0 BRA `(.L_x_139) ;  /* 0xfffffffc00f08947 */ /* 0x002fea000383ffff */
[----:B------:R-:W-:Y:S05]  /*7ac0*/  BRA `(.L_x_182) ;  /* 0xfffffff000247947 */ /* 0x000fea000383ffff */
.L_x_140:
[----:B0-----:R0:W1:Y:S02]  /*7ad0*/  SYNCS.PHASECHK.TRANS64.TRYWAIT P0, [R6+URZ], R5 ;  /* 0x00000005060075a7 */ /* 0x001064000800017f */
[----:B-1----:R-:W-:Y:S05]  /*7ae0*/  @!P0 NANOSLEEP.SYNCS 0x989680 ;  /* 0x009896800000895d */ /* 0x002fea0003900000 */
[----:B------:R-:W1:Y:S02]  /*7af0*/  @!P0 SYNCS.PHASECHK.TRANS64 P0, [R6+URZ], R5 ;  /* 0x00000005060085a7 */ /* 0x000e64000800007f */
[----:B-1----:R-:W-:Y:S05]  /*7b00*/  @!P0 BRA `(.L_x_140) ;  /* 0xfffffffc00f08947 */ /* 0x002fea000383ffff */
[----:B------:R-:W-:Y:S05]  /*7b10*/  BRA `(.L_x_183) ;  /* 0xfffffff000347947 */ /* 0x000fea000383ffff */
.L_x_141:
[----:B0-----:R0:W1:Y:S02]  /*7b20*/  SYNCS.PHASECHK.TRANS64.TRYWAIT P0, [R9+URZ], R4 ;  /* 0x00000004090075a7 */ /* 0x001064000800017f */
[----:B-1----:R-:W-:Y:S05]  /*7b30*/  @!P0 NANOSLEEP.SYNCS 0x989680 ;  /* 0x009896800000895d */ /* 0x002fea0003900000 */
[----:B------:R-:W1:Y:S02]  /*7b40*/  @!P0 SYNCS.PHASECHK.TRANS64 P0, [R9+URZ], R4 ;  /* 0x00000004090085a7 */ /* 0x000e64000800007f */
[----:B-1----:R-:W-:Y:S05]  /*7b50*/  @!P0 BRA `(.L_x_141) ;  /* 0xfffffffc00f08947 */ /* 0x002fea000383ffff */
[----:B------:R-:W-:Y:S05]  /*7b60*/  BRA `(.L_x_184) ;  /* 0xfffffff000447947 */ /* 0x000fea000383ffff */
.L_x_142:
[----:B0-----:R0:W1:Y:S02]  /*7b70*/  SYNCS.PHASECHK.TRANS64.TRYWAIT P0, [R6+URZ], R5 ;  /* 0x00000005060075a7 */ /* 0x001064000800017f */
[----:B-1----:R-:W-:Y:S05]  /*7b80*/  @!P0 NANOSLEEP.SYNCS 0x989680 ;  /* 0x009896800000895d */ /* 0x002fea0003900000 */
[----:B------:R-:W1:Y:S02]  /*7b90*/  @!P0 SYNCS.PHASECHK.TRANS64 P0, [R6+URZ], R5 ;  /* 0x00000005060085a7 */ /* 0x000e64000800007f */
[----:B-1----:R-:W-:Y:S05]  /*7ba0*/  @!P0 BRA `(.L_x_142) ;  /* 0xfffffffc00f08947 */ /* 0x002fea000383ffff */
[----:B------:R-:W-:Y:S05]  /*7bb0*/  BRA `(.L_x_185) ;  /* 0xfffffff000547947 */ /* 0x000fea000383ffff */
.L_x_143:
[----:B0-----:R0:W1:Y:S02]  /*7bc0*/  SYNCS.PHASECHK.TRANS64.TRYWAIT P0, [R9+URZ], R4 ;  /* 0x00000004090075a7 */ /* 0x001064000800017f */
[----:B-1----:R-:W-:Y:S05]  /*7bd0*/  @!P0 NANOSLEEP.SYNCS 0x989680 ;  /* 0x009896800000895d */ /* 0x002fea0003900000 */
[----:B------:R-:W1:Y:S02]  /*7be0*/  @!P0 SYNCS.PHASECHK.TRANS64 P0, [R9+URZ], R4 ;  /* 0x00000004090085a7 */ /* 0x000e64000800007f */
[----:B-1----:R-:W-:Y:S05]  /*7bf0*/  @!P0 BRA `(.L_x_143) ;  /* 0xfffffffc00f08947 */ /* 0x002fea000383ffff */
[----:B------:R-:W-:Y:S05]  /*7c00*/  BRA `(.L_x_186) ;  /* 0xfffffff000647947 */ /* 0x000fea000383ffff */
.L_x_144:
[----:B0-----:R0:W1:Y:S02]  /*7c10*/  SYNCS.PHASECHK.TRANS64.TRYWAIT P0, [R6+URZ], R5 ;  /* 0x00000005060075a7 */ /* 0x001064000800017f */
[----:B-1----:R-:W-:Y:S05]  /*7c20*/  @!P0 NANOSLEEP.SYNCS 0x989680 ;  /* 0x009896800000895d */ /* 0x002fea0003900000 */
[----:B------:R-:W1:Y:S02]  /*7c30*/  @!P0 SYNCS.PHASECHK.TRANS64 P0, [R6+URZ], R5 ;  /* 0x00000005060085a7 */ /* 0x000e64000800007f */
[----:B-1----:R-:W-:Y:S05]  /*7c40*/  @!P0 BRA `(.L_x_144) ;  /* 0xfffffffc00f08947 */ /* 0x002fea000383ffff */
[----:B------:R-:W-:Y:S05]  /*7c50*/  BRA `(.L_x_187) ;  /* 0xfffffff000747947 */ /* 0x000fea000383ffff */
.L_x_145:
[----:B0-----:R0:W1:Y:S02]  /*7c60*/  SYNCS.PHASECHK.TRANS64.TRYWAIT P0, [R9+URZ], R4 ;  /* 0x00000004090075a7 */ /* 0x001064000800017f */
[----:B-1----:R-:W-:Y:S05]  /*7c70*/  @!P0 NANOSLEEP.SYNCS 0x989680 ;  /* 0x009896800000895d */ /* 0x002fea0003900000 */
[----:B------:R-:W1:Y:S02]  /*7c80*/  @!P0 SYNCS.PHASECHK.TRANS64 P0, [R9+URZ], R4 ;  /* 0x00000004090085a7 */ /* 0x000e64000800007f */
[----:B-1----:R-:W-:Y:S05]  /*7c90*/  @!P0 BRA `(.L_x_145) ;  /* 0xfffffffc00f08947 */ /* 0x002fea000383ffff */
[----:B------:R-:W-:Y:S05]  /*7ca0*/  BRA `(.L_x_188) ;  /* 0xfffffff000847947 */ /* 0x000fea000383ffff */
.L_x_146:
[----:B0-----:R0:W1:Y:S02]  /*7cb0*/  SYNCS.PHASECHK.TRANS64.TRYWAIT P0, [R6+URZ], R5 ;  /* 0x00000005060075a7 */ /* 0x001064000800017f */
[----:B-1----:R-:W-:Y:S05]  /*7cc0*/  @!P0 NANOSLEEP.SYNCS 0x989680 ;  /* 0x009896800000895d */ /* 0x002fea0003900000 */
[----:B------:R-:W1:Y:S02]  /*7cd0*/  @!P0 SYNCS.PHASECHK.TRANS64 P0, [R6+URZ], R5 ;  /* 0x00000005060085a7 */ /* 0x000e64000800007f */
[----:B-1----:R-:W-:Y:S05]  /*7ce0*/  @!P0 BRA `(.L_x_146) ;  /* 0xfffffffc00f08947 */ /* 0x002fea000383ffff */
[----:B------:R-:W-:Y:S05]  /*7cf0*/  BRA `(.L_x_189) ;  /* 0xfffffff000947947 */ /* 0x000fea000383ffff */
.L_x_147:
[----:B0-----:R0:W1:Y:S02]  /*7d00*/  SYNCS.PHASECHK.TRANS64.TRYWAIT P0, [R9+URZ], R4 ;  /* 0x00000004090075a7 */ /* 0x001064000800017f */
[----:B-1----:R-:W-:Y:S05]  /*7d10*/  @!P0 NANOSLEEP.SYNCS 0x989680 ;  /* 0x009896800000895d */ /* 0x002fea0003900000 */
[----:B------:R-:W1:Y:S02]  /*7d20*/  @!P0 SYNCS.PHASECHK.TRANS64 P0, [R9+URZ], R4 ;  /* 0x00000004090085a7 */ /* 0x000e64000800007f */
[----:B-1----:R-:W-:Y:S05]  /*7d30*/  @!P0 BRA `(.L_x_147) ;  /* 0xfffffffc00f08947 */ /* 0x002fea000383ffff */
[----:B------:R-:W-:Y:S05]  /*7d40*/  BRA `(.L_x_190) ;  /* 0xfffffff000a47947 */ /* 0x000fea000383ffff */
.L_x_148:
[----:B0-----:R0:W1:Y:S02]  /*7d50*/  SYNCS.PHASECHK.TRANS64.TRYWAIT P0, [R6+URZ], R5 ;  /* 0x00000005060075a7 */ /* 0x001064000800017f */
[----:B-1----:R-:W-:Y:S05]  /*7d60*/  @!P0 NANOSLEEP.SYNCS 0x989680 ;  /* 0x009896800000895d */ /* 0x002fea0003900000 */
[----:B------:R-:W1:Y:S02]  /*7d70*/  @!P0 SYNCS.PHASECHK.TRANS64 P0, [R6+URZ], R5 ;  /* 0x00000005060085a7 */ /* 0x000e64000800007f */
[----:B-1----:R-:W-:Y:S05]  /*7d80*/  @!P0 BRA `(.L_x_148) ;  /* 0xfffffffc00f08947 */ /* 0x002fea000383ffff */
[----:B------:R-:W-:Y:S05]  /*7d90*/  BRA `(.L_x_191) ;  /* 0xfffffff000ac7947 */ /* 0x000fea000383ffff */
.L_x_192:
[----:B------:R-:W-:-:S00]  /*7da0*/  BRA `(.L_x_192) ;  /* 0xfffffffc00fc7947 */ /* 0x000fc0000383ffff */
[----:B------:R-:W-:-:S00]  /*7db0*/  NOP ;  /* 0x0000000000007918 */ /* 0x000fc00000000000 */
        /* <DEDUP_REMOVED lines=12> */
.L_x_193:


//--------------------- .nv.shared._ZN7cutlass13device_kernelINS_4gemm6kernel13GemmUniversalIN4cute5tupleIJiiiiEEENS1_10collective13CollectiveMmaINS1_40MainloopSm90TmaGmmaWarpSpecializedSparseILi34ENS5_IJNS4_1CILi1EEENSA_ILi2EEESB_EEENS1_32KernelTmaWarpSpecializedPingpongEEENS5_IJNSA_ILi64EEESG_SG_EEEaNS5_IJNS4_6LayoutINS5_IJiNS5_IJSC_iEEEiEEENS5_IJlNS5_IJSB_SC_EEElEEEEENSI_INS5_IJNS5_IJSG_iEEESO_iEEENS5_IJNS5_IJSG_NSA_ILi4096EEEEEENS5_IJSB_lEEElEEEEEEEEaNS5_IJlSB_lEEENS4_8TiledMMAINS4_8MMA_AtomIJNS4_4SM904GMMA6SPARSE27GMMA_64x64x64_S32S8S8_SS_TNILNS10_9SparseSelE0EEEEEENSI_INS5_IJSB_SB_SB_EEENS5_IJNSA_ILi0EEES17_S17_EEEEENS5_IJNS4_10UnderscoreES1A_S1A_EEEEENS4_23SM90_TMA_LOAD_MULTICASTENS4_14ComposedLayoutINS4_7SwizzleILi1ELi4ELi3EEENS4_25smem_sparse_ptr_flag_bitsILi2ELi8EEENSI_INS5_IJNS5_IJSB_NSA_ILi8EEEEEENS5_IJSC_NSA_ILi32EEEEEEEEENS5_IJNS5_IJS17_SG_EEESL_EEEEEEEvNS4_8identityENS4_13SM90_TMA_LOADENS1E_INS1F_ILi2ELi4ELi3EEENS4_18smem_ptr_flag_bitsILi8EEENSI_INS5_IJS1J_SG_EEENS5_IJSG_SB_EEEEEEEvS1S_EENS_8epilogue10collective6detail29Sm90TmaWarpSpecializedAdapterINS23_15DefaultEpilogueIiNS5_IJSB_llEEES27_NS22_6thread17LinearCombinationIiLi1EiiLNS28_9ScaleType4KindE0ELNS_15FloatRoundStyleE2EiEENS1_15EpilogueDefaultEEEEEvvEEEEvNT_6ParamsE --------------------------
	.section	.nv.shared._ZN7cutlass13device_kernelINS_4gemm6kernel13GemmUniversalIN4cute5tupleIJiiiiEEENS1_10collective13CollectiveMmaINS1_40MainloopSm90TmaGmmaWarpSpecializedSparseILi34ENS5_IJNS4_1CILi1EEENSA_ILi2EEESB_EEENS1_32KernelTmaWarpSpecializedPingpongEEENS5_IJNSA_ILi64EEESG_SG_EEEaNS5_IJNS4_6LayoutINS5_IJiNS5_IJSC_iEEEiEEENS5_IJlNS5_IJSB_SC_EEElEEEEENSI_INS5_IJNS5_IJSG_iEEESO_iEEENS5_IJNS5_IJSG_NSA_ILi4096EEEEEENS5_IJSB_lEEElEEEEEEEEaNS5_IJlSB_lEEENS4_8TiledMMAINS4_8MMA_AtomIJNS4_4SM904GMMA6SPARSE27GMMA_64x64x64_S32S8S8_SS_TNILNS10_9SparseSelE0EEEEEENSI_INS5_IJSB_SB_SB_EEENS5_IJNSA_ILi0EEES17_S17_EEEEENS5_IJNS4_10UnderscoreES1A_S1A_EEEEENS4_23SM90_TMA_LOAD_MULTICASTENS4_14ComposedLayoutINS4_7SwizzleILi1ELi4ELi3EEENS4_25smem_sparse_ptr_flag_bitsILi2ELi8EEENSI_INS5_IJNS5_IJSB_NSA_ILi8EEEEEENS5_IJSC_NSA_ILi32EEEEEEEEENS5_IJNS5_IJS17_SG_EEESL_EEEEEEEvNS4_8identityENS4_13SM90_TMA_LOADENS1E_INS1F_ILi2ELi4ELi3EEENS4_18smem_ptr_flag_bitsILi8EEENSI_INS5_IJS1J_SG_EEENS5_IJSG_SB_EEEEEEEvS1S_EENS_8epilogue10collective6detail29Sm90TmaWarpSpecializedAdapterINS23_15DefaultEpilogueIiNS5_IJSB_llEEES27_NS22_6thread17LinearCombinationIiLi1EiiLNS28_9ScaleType4KindE0ELNS_15FloatRoundStyleE2EiEENS1_15EpilogueDefaultEEEEEvvEEEEvNT_6ParamsE,"aw",@nobits
	.sectionflags	@""
	.align	16
	.zero		1024


//--------------------- .nv.shared.reserved.0     --------------------------
	.section	.nv.shared.reserved.0,"aw",@nobits
	.weak		__nv_reservedSMEM_offset_0_alias
	.size		__nv_reservedSMEM_offset_0_alias, 0, 0
	.other		__nv_reservedSMEM_offset_0_alias,@"STO_CUDA_RESERVED_SHARED STV_DEFAULT"
__nv_reservedSMEM_offset_0_alias:
	.zero		0


//--------------------- .nv.global                --------------------------
	.section	.nv.global,"aw",@nobits
.nv.global:
	.type		_ZN39_INTERNAL_c78ac77c_4_k_cu_859bd37b_27964cute1_E,@object
	.size		_ZN39_INTERNAL_c78ac77c_4_k_cu_859bd37b_27964cute1_E,(_ZN39_INTERNAL_c78ac77c_4_k_cu_859bd37b_27964cuda3std3__45__cpo6cbeginE - _ZN39_INTERNAL_c78ac77c_4_k_cu_859bd37b_27964cute1_E)
_ZN39_INTERNAL_c78ac77c_4_k_cu_859bd37b_27964cute1_E:
	.zero		1
	.type		_ZN39_INTERNAL_c78ac77c_4_k_cu_859bd37b_27964cuda3std3__45__cpo6cbeginE,@object
	.size		_ZN39_INTERNAL_c78ac77c_4_k_cu_859bd37b_27964cuda3std3__45__cpo6cbeginE,(_ZN39_INTERNAL_c78ac77c_4_k_cu_859bd37b_27964cuda3std3__48in_placeE - _ZN39_INTERNAL_c78ac77c_4_k_cu_859bd37b_27964cuda3std3__45__cpo6cbeginE)
_ZN39_INTERNAL_c78ac77c_4_k_cu_859bd37b_27964cuda3std3__45__cpo6cbeginE:
	.zero		1
	.type		_ZN39_INTERNAL_c78ac77c_4_k_cu_859bd37b_27964cuda3std3__48in_placeE,@object
	.size		_ZN39_INTERNAL_c78ac77c_4_k_cu_859bd37b_27964cuda3std3__48in_placeE,(_ZN39_INTERNAL_c78ac77c_4_k_cu_859bd37b_27964cuda3std6ranges3__45__cpo9iter_moveE - _ZN39_INTERNAL_c78ac77c_4_k_cu_859bd37b_27964cuda3std3__48in_placeE)
_ZN39_INTERNAL_c78ac77c_4_k_cu_859bd37b_27964cuda3std3__48in_placeE:
	.zero		1
	.type		_ZN39_INTERNAL_c78ac77c_4_k_cu_859bd37b_27964cuda3std6ranges3__45__cpo9iter_moveE,@object
	.size		_ZN39_INTERNAL_c78ac77c_4_k_cu_859bd37b_27964cuda3std6ranges3__45__cpo9iter_moveE,(_ZN39_INTERNAL_c78ac77c_4_k_cu_859bd37b_27964cuda3std3__45__cpo5beginE - _ZN39_INTERNAL_c78ac77c_4_k_cu_859bd37b_27964cuda3std6ranges3__45__cpo9iter_moveE)
_ZN39_INTERNAL_c78ac77c_4_k_cu_859bd37b_27964cuda3std6ranges3__45__cpo9iter_moveE:
	.zero		1
	.type		_ZN39_INTERNAL_c78ac77c_4_k_cu_859bd37b_27964cuda3std3__45__cpo5beginE,@object
	.size		_ZN39_INTERNAL_c78ac77c_4_k_cu_859bd37b_27964cuda3std3__45__cpo5beginE,(_ZN39_INTERNAL_c78ac77c_4_k_cu_859bd37b_27964cuda3std3__441_GLOBAL__N__c78ac77c_4_k_cu_859bd37b_27966ignoreE - _ZN39_INTERNAL_c78ac77c_4_k_cu_859bd37b_27964cuda3std3__45__cpo5beginE)
_ZN39_INTERNAL_c78ac77c_4_k_cu_859bd37b_27964cuda3std3__45__cpo5beginE:
	.zero		1
	.type		_ZN39_INTERNAL_c78ac77c_4_k_cu_859bd37b_27964cuda3std3__441_GLOBAL__N__c78ac77c_4_k_cu_859bd37b_27966ignoreE,@object
	.size		_ZN39_INTERNAL_c78ac77c_4_k_cu_859bd37b_27964cuda3std3__441_GLOBAL__N__c78ac77c_4_k_cu_859bd37b_27966ignoreE,(_ZN39_INTERNAL_c78ac77c_4_k_cu_859bd37b_27964cute7productE - _ZN39_INTERNAL_c78ac77c_4_k_cu_859bd37b_27964cuda3std3__441_GLOBAL__N__c78ac77c_4_k_cu_859bd37b_27966ignoreE)
_ZN39_INTERNAL_c78ac77c_4_k_cu_859bd37b_27964cuda3std3__441_GLOBAL__N__c78ac77c_4_k_cu_859bd37b_27966ignoreE:
	.zero		1
	.type		_ZN39_INTERNAL_c78ac77c_4_k_cu_859bd37b_27964cute7productE,@object
	.size		_ZN39_INTERNAL_c78ac77c_4_k_cu_859bd37b_27964cute7productE,(_ZN39_INTERNAL_c78ac77c_4_k_cu_859bd37b_27964cuda3std3__45__cpo3endE - _ZN39_INTERNAL_c78ac77c_4_k_cu_859bd37b_27964cute7productE)
_ZN39_INTERNAL_c78ac77c_4_k_cu_859bd37b_27964cute7productE:
	.zero		1
	.type		_ZN39_INTERNAL_c78ac77c_4_k_cu_859bd37b_27964cuda3std3__45__cpo3endE,@object
	.size		_ZN39_INTERNAL_c78ac77c_4_k_cu_859bd37b_27964cuda3std3__45__cpo3endE,(_ZN39_INTERNAL_c78ac77c_4_k_cu_859bd37b_27964cuda3std3__419piecewise_constructE - _ZN39_INTERNAL_c78ac77c_4_k_cu_859bd37b_27964cuda3std3__45__cpo3endE)
_ZN39_INTERNAL_c78ac77c_4_k_cu_859bd37b_27964cuda3std3__45__cpo3endE:
	.zero		1
	.type		_ZN39_INTERNAL_c78ac77c_4_k_cu_859bd37b_27964cuda3std3__419piecewise_constructE,@object
	.size		_ZN39_INTERNAL_c78ac77c_4_k_cu_859bd37b_27964cuda3std3__419piecewise_constructE,(_ZN39_INTERNAL_c78ac77c_4_k_cu_859bd37b_27964cuda3std3__45__cpo4cendE - _ZN39_INTERNAL_c78ac77c_4_k_cu_859bd37b_27964cuda3std3__419piecewise_constructE)
_ZN39_INTERNAL_c78ac77c_4_k_cu_859bd37b_27964cuda3std3__419piecewise_constructE:
	.zero		1
	.type		_ZN39_INTERNAL_c78ac77c_4_k_cu_859bd37b_27964cuda3std3__45__cpo4cendE,@object
	.size		_ZN39_INTERNAL_c78ac77c_4_k_cu_859bd37b_27964cuda3std3__45__cpo4cendE,(_ZN39_INTERNAL_c78ac77c_4_k_cu_859bd37b_27964cuda3std6ranges3__45__cpo4swapE - _ZN39_INTERNAL_c78ac77c_4_k_cu_859bd37b_27964cuda3std3__45__cpo4cendE)
_ZN39_INTERNAL_c78ac77c_4_k_cu_859bd37b_27964cuda3std3__45__cpo4cendE:
	.zero		1
	.type		_ZN39_INTERNAL_c78ac77c_4_k_cu_859bd37b_27964cuda3std6ranges3__45__cpo4swapE,@object
	.size		_ZN39_INTERNAL_c78ac77c_4_k_cu_859bd37b_27964cuda3std6ranges3__45__cpo4swapE,(.L_7 - _ZN39_INTERNAL_c78ac77c_4_k_cu_859bd37b_27964cuda3std6ranges3__45__cpo4swapE)
_ZN39_INTERNAL_c78ac77c_4_k_cu_859bd37b_27964cuda3std6ranges3__45__cpo4swapE:
	.zero		1
.L_7:


//--------------------- .nv.constant0._ZN7cutlass13device_kernelINS_4gemm6kernel13GemmUniversalIN4cute5tupleIJiiiiEEENS1_10collective13CollectiveMmaINS1_40MainloopSm90TmaGmmaWarpSpecializedSparseILi34ENS5_IJNS4_1CILi1EEENSA_ILi2EEESB_EEENS1_32KernelTmaWarpSpecializedPingpongEEENS5_IJNSA_ILi64EEESG_SG_EEEaNS5_IJNS4_6LayoutINS5_IJiNS5_IJSC_iEEEiEEENS5_IJlNS5_IJSB_SC_EEElEEEEENSI_INS5_IJNS5_IJSG_iEEESO_iEEENS5_IJNS5_IJSG_NSA_ILi4096EEEEEENS5_IJSB_lEEElEEEEEEEEaNS5_IJlSB_lEEENS4_8TiledMMAINS4_8MMA_AtomIJNS4_4SM904GMMA6SPARSE27GMMA_64x64x64_S32S8S8_SS_TNILNS10_9SparseSelE0EEEEEENSI_INS5_IJSB_SB_SB_EEENS5_IJNSA_ILi0EEES17_S17_EEEEENS5_IJNS4_10UnderscoreES1A_S1A_EEEEENS4_23SM90_TMA_LOAD_MULTICASTENS4_14ComposedLayoutINS4_7SwizzleILi1ELi4ELi3EEENS4_25smem_sparse_ptr_flag_bitsILi2ELi8EEENSI_INS5_IJNS5_IJSB_NSA_ILi8EEEEEENS5_IJSC_NSA_ILi32EEEEEEEEENS5_IJNS5_IJS17_SG_EEESL_EEEEEEEvNS4_8identityENS4_13SM90_TMA_LOADENS1E_INS1F_ILi2ELi4ELi3EEENS4_18smem_ptr_flag_bitsILi8EEENSI_INS5_IJS1J_SG_EEENS5_IJSG_SB_EEEEEEEvS1S_EENS_8epilogue10collective6detail29Sm90TmaWarpSpecializedAdapterINS23_15DefaultEpilogueIiNS5_IJSB_llEEES27_NS22_6thread17LinearCombinationIiLi1EiiLNS28_9ScaleType4KindE0ELNS_15FloatRoundStyleE2EiEENS1_15EpilogueDefaultEEEEEvvEEEEvNT_6ParamsE --------------------------
	.section	.nv.constant0._ZN7cutlass13device_kernelINS_4gemm6kernel13GemmUniversalIN4cute5tupleIJiiiiEEENS1_10collective13CollectiveMmaINS1_40MainloopSm90TmaGmmaWarpSpecializedSparseILi34ENS5_IJNS4_1CILi1EEENSA_ILi2EEESB_EEENS1_32KernelTmaWarpSpecializedPingpongEEENS5_IJNSA_ILi64EEESG_SG_EEEaNS5_IJNS4_6LayoutINS5_IJiNS5_IJSC_iEEEiEEENS5_IJlNS5_IJSB_SC_EEElEEEEENSI_INS5_IJNS5_IJSG_iEEESO_iEEENS5_IJNS5_IJSG_NSA_ILi4096EEEEEENS5_IJSB_lEEElEEEEEEEEaNS5_IJlSB_lEEENS4_8TiledMMAINS4_8MMA_AtomIJNS4_4SM904GMMA6SPARSE27GMMA_64x64x64_S32S8S8_SS_TNILNS10_9SparseSelE0EEEEEENSI_INS5_IJSB_SB_SB_EEENS5_IJNSA_ILi0EEES17_S17_EEEEENS5_IJNS4_10UnderscoreES1A_S1A_EEEEENS4_23SM90_TMA_LOAD_MULTICASTENS4_14ComposedLayoutINS4_7SwizzleILi1ELi4ELi3EEENS4_25smem_sparse_ptr_flag_bitsILi2ELi8EEENSI_INS5_IJNS5_IJSB_NSA_ILi8EEEEEENS5_IJSC_NSA_ILi32EEEEEEEEENS5_IJNS5_IJS17_SG_EEESL_EEEEEEEvNS4_8identityENS4_13SM90_TMA_LOADENS1E_INS1F_ILi2ELi4ELi3EEENS4_18smem_ptr_flag_bitsILi8EEENSI_INS5_IJS1J_SG_EEENS5_IJSG_SB_EEEEEEEvS1S_EENS_8epilogue10collective6detail29Sm90TmaWarpSpecializedAdapterINS23_15DefaultEpilogueIiNS5_IJSB_llEEES27_NS22_6thread17LinearCombinationIiLi1EiiLNS28_9ScaleType4KindE0ELNS_15FloatRoundStyleE2EiEENS1_15EpilogueDefaultEEEEEvvEEEEvNT_6ParamsE,"a",@progbits
	.sectionflags	@""
	.align	4
.nv.constant0._ZN7cutlass13device_kernelINS_4gemm6kernel13GemmUniversalIN4cute5tupleIJiiiiEEENS1_10collective13CollectiveMmaINS1_40MainloopSm90TmaGmmaWarpSpecializedSparseILi34ENS5_IJNS4_1CILi1EEENSA_ILi2EEESB_EEENS1_32KernelTmaWarpSpecializedPingpongEEENS5_IJNSA_ILi64EEESG_SG_EEEaNS5_IJNS4_6LayoutINS5_IJiNS5_IJSC_iEEEiEEENS5_IJlNS5_IJSB_SC_EEElEEEEENSI_INS5_IJNS5_IJSG_iEEESO_iEEENS5_IJNS5_IJSG_NSA_ILi4096EEEEEENS5_IJSB_lEEElEEEEEEEEaNS5_IJlSB_lEEENS4_8TiledMMAINS4_8MMA_AtomIJNS4_4SM904GMMA6SPARSE27GMMA_64x64x64_S32S8S8_SS_TNILNS10_9SparseSelE0EEEEEENSI_INS5_IJSB_SB_SB_EEENS5_IJNSA_ILi0EEES17_S17_EEEEENS5_IJNS4_10UnderscoreES1A_S1A_EEEEENS4_23SM90_TMA_LOAD_MULTICASTENS4_14ComposedLayoutINS4_7SwizzleILi1ELi4ELi3EEENS4_25smem_sparse_ptr_flag_bitsILi2ELi8EEENSI_INS5_IJNS5_IJSB_NSA_ILi8EEEEEENS5_IJSC_NSA_ILi32EEEEEEEEENS5_IJNS5_IJS17_SG_EEESL_EEEEEEEvNS4_8identityENS4_13SM90_TMA_LOADENS1E_INS1F_ILi2ELi4ELi3EEENS4_18smem_ptr_flag_bitsILi8EEENSI_INS5_IJS1J_SG_EEENS5_IJSG_SB_EEEEEEEvS1S_EENS_8epilogue10collective6detail29Sm90TmaWarpSpecializedAdapterINS23_15DefaultEpilogueIiNS5_IJSB_llEEES27_NS22_6thread17LinearCombinationIiLi1EiiLNS28_9ScaleType4KindE0ELNS_15FloatRoundStyleE2EiEENS1_15EpilogueDefaultEEEEEvvEEEEvNT_6ParamsE:
	.zero		1920


//--------------------- SYMBOLS --------------------------

	.type		.nv.reservedSmem.offset0,@object
	.size		.nv.reservedSmem.offset0,0x4
